	.target	sm_90a

	.elftype	@"ET_EXEC"


//--------------------- .note.nv.tkinfo           --------------------------
	.section	.note.nv.tkinfo,"",@"SHT_NOTE"
	.sectionflags	@"SHF_NOTE_NV_TKINFO"
	.tkinfo
        /*0018*/ 	.word	0x00000002
        /*0030*/ 	.string	""
        /*0030*/ 	.string	"ptxas"
        /*0030*/ 	.string	"Cuda compilation tools, release 13.0, V13.0.88"
        /*0030*/ 	.string	"Build cuda_13.0.r13.0/compiler.36424714_0"
        /*0030*/ 	.string	"-arch sm_90a -m 64 "



//--------------------- .note.nv.cuinfo           --------------------------
	.section	.note.nv.cuinfo,"",@"SHT_NOTE"
	.sectionflags	@"SHF_NOTE_NV_CUINFO"
        /*0018*/ 	.short	0x0002
        /*001a*/ 	.short	0x005a
        /*001c*/ 	.short	0x0082
	.zero		2


//--------------------- .nv.info                  --------------------------
	.section	.nv.info,"",@"SHT_CUDA_INFO"
	.align	4


	//----- nvinfo : EIATTR_REGCOUNT
	.align		4
        /*0000*/ 	.byte	0x04, 0x2f
        /*0002*/ 	.short	(.L_12 - .L_11)
	.align		4
.L_11:
        /*0004*/ 	.word	index@(_ZN7cutlass13device_kernelINS_4gemm6kernel13GemmUniversalIN4cute5tupleIJiiiiEEENS1_10collective13CollectiveMmaINS1_37MainloopSm90TmaGmmaWarpSpecializedFP8ILi14ENS5_IJNS4_1CILi1EEESB_SB_EEENS1_35KernelTmaWarpSpecializedCooperativeEEENS5_IJNSA_ILi256EEESF_NSA_ILi32EEEEEENS_12float_e5m2_tENS5_IJlSB_lEEESI_SJ_NS4_8TiledMMAINS4_8MMA_AtomIJNS4_4SM904GMMA31MMA_64x256x32_F32E5M2E5M2_SS_TNILNSN_7ScaleInE1ELSP_1EEEEEENS4_6LayoutINS5_IJNSA_ILi2EEESB_SB_EEENS5_IJSB_NSA_ILi0EEESV_EEEEENS5_IJNS4_10UnderscoreESY_SY_EEEEENS4_13SM90_TMA_LOADENS4_14ComposedLayoutINS4_7SwizzleILi1ELi4ELi3EEENS4_18smem_ptr_flag_bitsILi8EEENSS_INS5_IJNSA_ILi8EEESG_EEENS5_IJSG_SB_EEEEEEEvNS4_8identityES11_S1B_vS1C_EENS_8epilogue10collective6detail29Sm90TmaWarpSpecializedAdapterINS1F_15DefaultEpilogueISI_SJ_SJ_NS1E_6thread17LinearCombinationISI_Li1EffLNS1J_9ScaleType4KindE0ELNS_15FloatRoundStyleE2ESI_EENS1_15EpilogueDefaultEEEEEvvEEEEvNT_6ParamsE)
        /*0008*/ 	.word	0x000000a8


	//----- nvinfo : EIATTR_FRAME_SIZE
	.align		4
.L_12:
        /*000c*/ 	.byte	0x04, 0x11
        /*000e*/ 	.short	(.L_14 - .L_13)
	.align		4
.L_13:
        /*0010*/ 	.word	index@(_ZN7cutlass13device_kernelINS_4gemm6kernel13GemmUniversalIN4cute5tupleIJiiiiEEENS1_10collective13CollectiveMmaINS1_37MainloopSm90TmaGmmaWarpSpecializedFP8ILi14ENS5_IJNS4_1CILi1EEESB_SB_EEENS1_35KernelTmaWarpSpecializedCooperativeEEENS5_IJNSA_ILi256EEESF_NSA_ILi32EEEEEENS_12float_e5m2_tENS5_IJlSB_lEEESI_SJ_NS4_8TiledMMAINS4_8MMA_AtomIJNS4_4SM904GMMA31MMA_64x256x32_F32E5M2E5M2_SS_TNILNSN_7ScaleInE1ELSP_1EEEEEENS4_6LayoutINS5_IJNSA_ILi2EEESB_SB_EEENS5_IJSB_NSA_ILi0EEESV_EEEEENS5_IJNS4_10UnderscoreESY_SY_EEEEENS4_13SM90_TMA_LOADENS4_14ComposedLayoutINS4_7SwizzleILi1ELi4ELi3EEENS4_18smem_ptr_flag_bitsILi8EEENSS_INS5_IJNSA_ILi8EEESG_EEENS5_IJSG_SB_EEEEEEEvNS4_8identityES11_S1B_vS1C_EENS_8epilogue10collective6detail29Sm90TmaWarpSpecializedAdapterINS1F_15DefaultEpilogueISI_SJ_SJ_NS1E_6thread17LinearCombinationISI_Li1EffLNS1J_9ScaleType4KindE0ELNS_15FloatRoundStyleE2ESI_EENS1_15EpilogueDefaultEEEEEvvEEEEvNT_6ParamsE)
        /*0014*/ 	.word	0x00000670


	//----- nvinfo : EIATTR_MIN_STACK_SIZE
	.align		4
.L_14:
        /*0018*/ 	.byte	0x04, 0x12
        /*001a*/ 	.short	(.L_16 - .L_15)
	.align		4
.L_15:
        /*001c*/ 	.word	index@(_ZN7cutlass13device_kernelINS_4gemm6kernel13GemmUniversalIN4cute5tupleIJiiiiEEENS1_10collective13CollectiveMmaINS1_37MainloopSm90TmaGmmaWarpSpecializedFP8ILi14ENS5_IJNS4_1CILi1EEESB_SB_EEENS1_35KernelTmaWarpSpecializedCooperativeEEENS5_IJNSA_ILi256EEESF_NSA_ILi32EEEEEENS_12float_e5m2_tENS5_IJlSB_lEEESI_SJ_NS4_8TiledMMAINS4_8MMA_AtomIJNS4_4SM904GMMA31MMA_64x256x32_F32E5M2E5M2_SS_TNILNSN_7ScaleInE1ELSP_1EEEEEENS4_6LayoutINS5_IJNSA_ILi2EEESB_SB_EEENS5_IJSB_NSA_ILi0EEESV_EEEEENS5_IJNS4_10UnderscoreESY_SY_EEEEENS4_13SM90_TMA_LOADENS4_14ComposedLayoutINS4_7SwizzleILi1ELi4ELi3EEENS4_18smem_ptr_flag_bitsILi8EEENSS_INS5_IJNSA_ILi8EEESG_EEENS5_IJSG_SB_EEEEEEEvNS4_8identityES11_S1B_vS1C_EENS_8epilogue10collective6detail29Sm90TmaWarpSpecializedAdapterINS1F_15DefaultEpilogueISI_SJ_SJ_NS1E_6thread17LinearCombinationISI_Li1EffLNS1J_9ScaleType4KindE0ELNS_15FloatRoundStyleE2ESI_EENS1_15EpilogueDefaultEEEEEvvEEEEvNT_6ParamsE)
        /*0020*/ 	.word	0x00000670
.L_16:


//--------------------- .nv.compat                --------------------------
	.section	.nv.compat,"",@"SHT_CUDA_COMPAT_INFO"
	.align	4
        /*0000*/ 	.byte	0x02, 0x09, 0x01, 0x00, 0x02, 0x02, 0x04, 0x00, 0x02, 0x05, 0x05, 0x00, 0x03, 0x07, 0x01, 0x01
        /*0010*/ 	.byte	0x02, 0x03, 0x01, 0x00, 0x02, 0x06, 0x01, 0x00, 0x04, 0x0b, 0x08, 0x00, 0x00, 0x00, 0x00, 0x00
        /*0020*/ 	.byte	0x00, 0x00, 0x00, 0x00


//--------------------- .nv.info._ZN7cutlass13device_kernelINS_4gemm6kernel13GemmUniversalIN4cute5tupleIJiiiiEEENS1_10collective13CollectiveMmaINS1_37MainloopSm90TmaGmmaWarpSpecializedFP8ILi14ENS5_IJNS4_1CILi1EEESB_SB_EEENS1_35KernelTmaWarpSpecializedCooperativeEEENS5_IJNSA_ILi256EEESF_NSA_ILi32EEEEEENS_12float_e5m2_tENS5_IJlSB_lEEESI_SJ_NS4_8TiledMMAINS4_8MMA_AtomIJNS4_4SM904GMMA31MMA_64x256x32_F32E5M2E5M2_SS_TNILNSN_7ScaleInE1ELSP_1EEEEEENS4_6LayoutINS5_IJNSA_ILi2EEESB_SB_EEENS5_IJSB_NSA_ILi0EEESV_EEEEENS5_IJNS4_10UnderscoreESY_SY_EEEEENS4_13SM90_TMA_LOADENS4_14ComposedLayoutINS4_7SwizzleILi1ELi4ELi3EEENS4_18smem_ptr_flag_bitsILi8EEENSS_INS5_IJNSA_ILi8EEESG_EEENS5_IJSG_SB_EEEEEEEvNS4_8identityES11_S1B_vS1C_EENS_8epilogue10collective6detail29Sm90TmaWarpSpecializedAdapterINS1F_15DefaultEpilogueISI_SJ_SJ_NS1E_6thread17LinearCombinationISI_Li1EffLNS1J_9ScaleType4KindE0ELNS_15FloatRoundStyleE2ESI_EENS1_15EpilogueDefaultEEEEEvvEEEEvNT_6ParamsE --------------------------
	.section	.nv.info._ZN7cutlass13device_kernelINS_4gemm6kernel13GemmUniversalIN4cute5tupleIJiiiiEEENS1_10collective13CollectiveMmaINS1_37MainloopSm90TmaGmmaWarpSpecializedFP8ILi14ENS5_IJNS4_1CILi1EEESB_SB_EEENS1_35KernelTmaWarpSpecializedCooperativeEEENS5_IJNSA_ILi256EEESF_NSA_ILi32EEEEEENS_12float_e5m2_tENS5_IJlSB_lEEESI_SJ_NS4_8TiledMMAINS4_8MMA_AtomIJNS4_4SM904GMMA31MMA_64x256x32_F32E5M2E5M2_SS_TNILNSN_7ScaleInE1ELSP_1EEEEEENS4_6LayoutINS5_IJNSA_ILi2EEESB_SB_EEENS5_IJSB_NSA_ILi0EEESV_EEEEENS5_IJNS4_10UnderscoreESY_SY_EEEEENS4_13SM90_TMA_LOADENS4_14ComposedLayoutINS4_7SwizzleILi1ELi4ELi3EEENS4_18smem_ptr_flag_bitsILi8EEENSS_INS5_IJNSA_ILi8EEESG_EEENS5_IJSG_SB_EEEEEEEvNS4_8identityES11_S1B_vS1C_EENS_8epilogue10collective6detail29Sm90TmaWarpSpecializedAdapterINS1F_15DefaultEpilogueISI_SJ_SJ_NS1E_6thread17LinearCombinationISI_Li1EffLNS1J_9ScaleType4KindE0ELNS_15FloatRoundStyleE2ESI_EENS1_15EpilogueDefaultEEEEEvvEEEEvNT_6ParamsE,"",@"SHT_CUDA_INFO"
	.sectionflags	@""
	.align	4


	//----- nvinfo : EIATTR_CUDA_API_VERSION
	.align		4
        /*0000*/ 	.byte	0x04, 0x37
        /*0002*/ 	.short	(.L_18 - .L_17)
.L_17:
        /*0004*/ 	.word	0x00000082


	//----- nvinfo : EIATTR_KPARAM_INFO
	.align		4
.L_18:
        /*0008*/ 	.byte	0x04, 0x17
        /*000a*/ 	.short	(.L_20 - .L_19)
.L_19:
        /*000c*/ 	.word	0x00000000
        /*0010*/ 	.short	0x0000
        /*0012*/ 	.short	0x0070
        /*0014*/ 	.byte	0x00, 0xf0, 0x01, 0x10


	//----- nvinfo : EIATTR_SPARSE_MMA_MASK
	.align		4
.L_20:
        /*0018*/ 	.byte	0x03, 0x50
        /*001a*/ 	.short	0x0000


	//----- nvinfo : EIATTR_MAXREG_COUNT
	.align		4
        /*001c*/ 	.byte	0x03, 0x1b
        /*001e*/ 	.short	0x00a8


	//----- nvinfo : EIATTR_NUM_BARRIERS
	.align		4
        /*0020*/ 	.byte	0x02, 0x4c
        /*0022*/ 	.byte	0x01
	.zero		1


	//----- nvinfo : EIATTR_ANNOTATIONS
	.align		4
        /*0024*/ 	.byte	0x04, 0x55
        /*0026*/ 	.short	(.L_22 - .L_21)


	//   ....[0]....
.L_21:
        /*0028*/ 	.word	0x00000001
        /*002c*/ 	.byte	0x00, 0x07, 0x00, 0x00, 0x01, 0x00, 0x00, 0x00, 0x20, 0x07, 0x00, 0x00, 0x01, 0x00, 0x00, 0x00
        /* <DEDUP_REMOVED lines=1352> */
        /*54bc*/ 	.byte	0x40, 0x3a, 0x02, 0x00


	//----- nvinfo : EIATTR_MERCURY_ISA_VERSION
	.align		4
.L_22:
        /*54c0*/ 	.byte	0x03, 0x5f
        /*54c2*/ 	.short	0x0101


	//----- nvinfo : EIATTR_INT_WARP_WIDE_INSTR_OFFSETS
	.align		4
        /*54c4*/ 	.byte	0x04, 0x31
        /*54c6*/ 	.short	(.L_24 - .L_23)


	//   ....[0]....
.L_23:
        /*54c8*/ 	.word	0x000005f0


	//   ....[1]....
        /*54cc*/ 	.word	0x00000610


	//   ....[2]....
        /*54d0*/ 	.word	0x00000710


	//----- nvinfo : EIATTR_COOP_GROUP_MASK_REGIDS
	.align		4
.L_24:
        /*54d4*/ 	.byte	0x04, 0x29
        /*54d6*/ 	.short	(.L_26 - .L_25)


	//   ....[0]....
.L_25:
        /*54d8*/ 	.word	0xffffffff


	//   ....[1]....
        /*54dc*/ 	.word	0xffffffff


	//   ....[2]....
        /*54e0*/ 	.word	0xffffffff


	//   ....[3]....
        /*54e4*/ 	.word	0xffffffff


	//   ....[4]....
        /*54e8*/ 	.word	0xffffffff


	//----- nvinfo : EIATTR_COOP_GROUP_INSTR_OFFSETS
	.align		4
.L_26:
        /*54ec*/ 	.byte	0x04, 0x28
        /*54ee*/ 	.short	(.L_28 - .L_27)


	//   ....[0]....
.L_27:
        /*54f0*/ 	.word	0x00000070


	//   ....[1]....
        /*54f4*/ 	.word	0x00000080


	//   ....[2]....
        /*54f8*/ 	.word	0x000001a0


	//   ....[3]....
        /*54fc*/ 	.word	0x00000530


	//   ....[4]....
        /*5500*/ 	.word	0x00002820


	//----- nvinfo : EIATTR_REG_RECONFIG
	.align		4
.L_28:
        /*5504*/ 	.byte	0x01, 0x54
	.zero		2


	//----- nvinfo : EIATTR_MBARRIER_INSTR_OFFSETS
	.align		4
        /*5508*/ 	.byte	0x04, 0x39
        /*550a*/ 	.short	(.L_30 - .L_29)


	//   ....[0]....
.L_29:
        /*550c*/ 	.word	0x00000340
        /*5510*/ 	.word	0x000000ff
        /*5514*/ 	.word	0x00000000
        /*5518*/ 	.short	0x0100
        /*551a*/ 	.byte	0x09
	.zero		1


	//   ....[1]....
        /*551c*/ 	.word	0x00000350
        /*5520*/ 	.word	0x000000ff
        /*5524*/ 	.word	0x00000070
        /*5528*/ 	.short	0x0100
        /*552a*/ 	.byte	0x09
	.zero		1


	//   ....[2]....
        /*552c*/ 	.word	0x00000360
        /*5530*/ 	.word	0x000000ff
        /*5534*/ 	.word	0x00000008
        /*5538*/ 	.short	0x0100
        /*553a*/ 	.byte	0x09
	.zero		1


	//   ....[3]....
        /*553c*/ 	.word	0x00000370
        /*5540*/ 	.word	0x000000ff
        /*5544*/ 	.word	0x00000078
        /*5548*/ 	.short	0x0100
        /*554a*/ 	.byte	0x09
	.zero		1


	//   ....[4]....
        /*554c*/ 	.word	0x00000380
        /*5550*/ 	.word	0x000000ff
        /*5554*/ 	.word	0x00000010
        /*5558*/ 	.short	0x0100
        /*555a*/ 	.byte	0x09
	.zero		1


	//   ....[5]....
        /*555c*/ 	.word	0x00000390
        /*5560*/ 	.word	0x000000ff
        /*5564*/ 	.word	0x00000080
        /*5568*/ 	.short	0x0100
        /*556a*/ 	.byte	0x09
	.zero		1


	//   ....[6]....
        /*556c*/ 	.word	0x000003a0
        /*5570*/ 	.word	0x000000ff
        /*5574*/ 	.word	0x00000018
        /*5578*/ 	.short	0x0100
        /*557a*/ 	.byte	0x09
	.zero		1


	//   ....[7]....
        /*557c*/ 	.word	0x000003b0
        /*5580*/ 	.word	0x000000ff
        /*5584*/ 	.word	0x00000088
        /*5588*/ 	.short	0x0100
        /*558a*/ 	.byte	0x09
	.zero		1


	//   ....[8]....
        /*558c*/ 	.word	0x000003c0
        /*5590*/ 	.word	0x000000ff
        /*5594*/ 	.word	0x00000020
        /*5598*/ 	.short	0x0100
        /*559a*/ 	.byte	0x09
	.zero		1


	//   ....[9]....
        /*559c*/ 	.word	0x000003d0
        /*55a0*/ 	.word	0x000000ff
        /*55a4*/ 	.word	0x00000090
        /*55a8*/ 	.short	0x0100
        /*55aa*/ 	.byte	0x09
	.zero		1


	//   ....[10]....
        /*55ac*/ 	.word	0x000003e0
        /*55b0*/ 	.word	0x000000ff
        /*55b4*/ 	.word	0x00000028
        /*55b8*/ 	.short	0x0100
        /*55ba*/ 	.byte	0x09
	.zero		1


	//   ....[11]....
        /*55bc*/ 	.word	0x000003f0
        /*55c0*/ 	.word	0x000000ff
        /*55c4*/ 	.word	0x00000098
        /*55c8*/ 	.short	0x0100
        /*55ca*/ 	.byte	0x09
	.zero		1


	//   ....[12]....
        /*55cc*/ 	.word	0x00000400
        /*55d0*/ 	.word	0x000000ff
        /*55d4*/ 	.word	0x00000030
        /*55d8*/ 	.short	0x0100
        /*55da*/ 	.byte	0x09
	.zero		1


	//   ....[13]....
        /*55dc*/ 	.word	0x00000410
        /*55e0*/ 	.word	0x000000ff
        /*55e4*/ 	.word	0x000000a0
        /*55e8*/ 	.short	0x0100
        /*55ea*/ 	.byte	0x09
	.zero		1


	//   ....[14]....
        /*55ec*/ 	.word	0x00000420
        /*55f0*/ 	.word	0x000000ff
        /*55f4*/ 	.word	0x00000038
        /*55f8*/ 	.short	0x0100
        /*55fa*/ 	.byte	0x09
	.zero		1


	//   ....[15]....
        /*55fc*/ 	.word	0x00000430
        /*5600*/ 	.word	0x000000ff
        /*5604*/ 	.word	0x000000a8
        /*5608*/ 	.short	0x0100
        /*560a*/ 	.byte	0x09
	.zero		1


	//   ....[16]....
        /*560c*/ 	.word	0x00000440
        /*5610*/ 	.word	0x000000ff
        /*5614*/ 	.word	0x00000040
        /*5618*/ 	.short	0x0100
        /*561a*/ 	.byte	0x09
	.zero		1


	//   ....[17]....
        /*561c*/ 	.word	0x00000450
        /*5620*/ 	.word	0x000000ff
        /*5624*/ 	.word	0x000000b0
        /*5628*/ 	.short	0x0100
        /*562a*/ 	.byte	0x09
	.zero		1


	//   ....[18]....
        /*562c*/ 	.word	0x00000460
        /*5630*/ 	.word	0x000000ff
        /*5634*/ 	.word	0x00000048
        /*5638*/ 	.short	0x0100
        /*563a*/ 	.byte	0x09
	.zero		1


	//   ....[19]....
        /*563c*/ 	.word	0x00000470
        /*5640*/ 	.word	0x000000ff
        /*5644*/ 	.word	0x000000b8
        /*5648*/ 	.short	0x0100
        /*564a*/ 	.byte	0x09
	.zero		1


	//   ....[20]....
        /*564c*/ 	.word	0x00000480
        /*5650*/ 	.word	0x000000ff
        /*5654*/ 	.word	0x00000050
        /*5658*/ 	.short	0x0100
        /*565a*/ 	.byte	0x09
	.zero		1


	//   ....[21]....
        /*565c*/ 	.word	0x00000490
        /*5660*/ 	.word	0x000000ff
        /*5664*/ 	.word	0x000000c0
        /*5668*/ 	.short	0x0100
        /*566a*/ 	.byte	0x09
	.zero		1


	//   ....[22]....
        /*566c*/ 	.word	0x000004a0
        /*5670*/ 	.word	0x000000ff
        /*5674*/ 	.word	0x00000058
        /*5678*/ 	.short	0x0100
        /*567a*/ 	.byte	0x09
	.zero		1


	//   ....[23]....
        /*567c*/ 	.word	0x000004b0
        /*5680*/ 	.word	0x000000ff
        /*5684*/ 	.word	0x000000c8
        /*5688*/ 	.short	0x0100
        /*568a*/ 	.byte	0x09
	.zero		1


	//   ....[24]....
        /*568c*/ 	.word	0x000004c0
        /*5690*/ 	.word	0x000000ff
        /*5694*/ 	.word	0x00000060
        /*5698*/ 	.short	0x0100
        /*569a*/ 	.byte	0x09
	.zero		1


	//   ....[25]....
        /*569c*/ 	.word	0x000004d0
        /*56a0*/ 	.word	0x000000ff
        /*56a4*/ 	.word	0x000000d0
        /*56a8*/ 	.short	0x0100
        /*56aa*/ 	.byte	0x09
	.zero		1


	//   ....[26]....
        /*56ac*/ 	.word	0x000004e0
        /*56b0*/ 	.word	0x000000ff
        /*56b4*/ 	.word	0x00000068
        /*56b8*/ 	.short	0x0100
        /*56ba*/ 	.byte	0x09
	.zero		1


	//   ....[27]....
        /*56bc*/ 	.word	0x000004f0
        /*56c0*/ 	.word	0x000000ff
        /*56c4*/ 	.word	0x000000d8
        /*56c8*/ 	.short	0x0100
        /*56ca*/ 	.byte	0x09
	.zero		1


	//   ....[28]....
        /*56cc*/ 	.word	0x00000740
        /*56d0*/ 	.word	0x000000ff
        /*56d4*/ 	.word	0x000000f0
        /*56d8*/ 	.short	0x0100
        /*56da*/ 	.byte	0x06
	.zero		1


	//   ....[29]....
        /*56dc*/ 	.word	0x00000750
        /*56e0*/ 	.word	0x000000ff
        /*56e4*/ 	.word	0x000000f8
        /*56e8*/ 	.short	0x0100
        /*56ea*/ 	.byte	0x06
	.zero		1


	//   ....[30]....
        /*56ec*/ 	.word	0x00002c30
        /*56f0*/ 	.word	0x000000ff
        /*56f4*/ 	.word	0x00000000
        /*56f8*/ 	.short	0x010a
        /*56fa*/ 	.byte	0x07
	.zero		1


	//   ....[31]....
        /*56fc*/ 	.word	0x00002c90
        /*5700*/ 	.word	0x000000ff
        /*5704*/ 	.word	0x00000000
        /*5708*/ 	.short	0x010a
        /*570a*/ 	.byte	0x07
	.zero		1


	//   ....[32]....
        /*570c*/ 	.word	0x00006450
        /*5710*/ 	.word	0x000000ff
        /*5714*/ 	.word	0x00000000
        /*5718*/ 	.short	0x010a
        /*571a*/ 	.byte	0x0f
	.zero		1


	//   ....[33]....
        /*571c*/ 	.word	0x00006490
        /*5720*/ 	.word	0x000000ff
        /*5724*/ 	.word	0x00000000
        /*5728*/ 	.short	0x010a
        /*572a*/ 	.byte	0x0f
	.zero		1


	//   ....[34]....
        /*572c*/ 	.word	0x0000b0f0
        /*5730*/ 	.word	0x000000ff
        /*5734*/ 	.word	0x00000000
        /*5738*/ 	.short	0x0101
        /*573a*/ 	.byte	0x08
	.zero		1


	//   ....[35]....
        /*573c*/ 	.word	0x0000ebb0
        /*5740*/ 	.word	0x000000ff
        /*5744*/ 	.word	0x00000000
        /*5748*/ 	.short	0x0101
        /*574a*/ 	.byte	0x08
	.zero		1


	//   ....[36]....
        /*574c*/ 	.word	0x000226f0
        /*5750*/ 	.word	0x00000010
        /*5754*/ 	.word	0x00000070
        /*5758*/ 	.short	0x010a
        /*575a*/ 	.byte	0x3f
	.zero		1


	//   ....[37]....
        /*575c*/ 	.word	0x00022a20
        /*5760*/ 	.word	0x00000002
        /*5764*/ 	.word	0x000000f8
        /*5768*/ 	.short	0x0101
        /*576a*/ 	.byte	0x3f
	.zero		1


	//   ....[38]....
        /*576c*/ 	.word	0x000231e0
        /*5770*/ 	.word	0x00000003
        /*5774*/ 	.word	0x00000000
        /*5778*/ 	.short	0x010a
        /*577a*/ 	.byte	0x3f
	.zero		1


	//   ....[39]....
        /*577c*/ 	.word	0x00023270
        /*5780*/ 	.word	0x00000003
        /*5784*/ 	.word	0x00000000
        /*5788*/ 	.short	0x010a
        /*578a*/ 	.byte	0x3f
	.zero		1


	//   ....[40]....
        /*578c*/ 	.word	0x00023300
        /*5790*/ 	.word	0x00000003
        /*5794*/ 	.word	0x00000000
        /*5798*/ 	.short	0x010a
        /*579a*/ 	.byte	0x3f
	.zero		1


	//   ....[41]....
        /*579c*/ 	.word	0x00023390
        /*57a0*/ 	.word	0x00000003
        /*57a4*/ 	.word	0x00000000
        /*57a8*/ 	.short	0x010a
        /*57aa*/ 	.byte	0x3f
	.zero		1


	//   ....[42]....
        /*57ac*/ 	.word	0x00023420
        /*57b0*/ 	.word	0x00000003
        /*57b4*/ 	.word	0x00000000
        /*57b8*/ 	.short	0x010a
        /*57ba*/ 	.byte	0x3f
	.zero		1


	//   ....[43]....
        /*57bc*/ 	.word	0x000234b0
        /*57c0*/ 	.word	0x00000003
        /*57c4*/ 	.word	0x00000000
        /*57c8*/ 	.short	0x010a
        /*57ca*/ 	.byte	0x3f
	.zero		1


	//   ....[44]....
        /*57cc*/ 	.word	0x00023540
        /*57d0*/ 	.word	0x00000003
        /*57d4*/ 	.word	0x00000000
        /*57d8*/ 	.short	0x010a
        /*57da*/ 	.byte	0x3f
	.zero		1


	//   ....[45]....
        /*57dc*/ 	.word	0x000235d0
        /*57e0*/ 	.word	0x00000003
        /*57e4*/ 	.word	0x00000000
        /*57e8*/ 	.short	0x010a
        /*57ea*/ 	.byte	0x3f
	.zero		1


	//   ....[46]....
        /*57ec*/ 	.word	0x00023660
        /*57f0*/ 	.word	0x00000003
        /*57f4*/ 	.word	0x00000000
        /*57f8*/ 	.short	0x010a
        /*57fa*/ 	.byte	0x3f
	.zero		1


	//   ....[47]....
        /*57fc*/ 	.word	0x000236f0
        /*5800*/ 	.word	0x00000003
        /*5804*/ 	.word	0x00000000
        /*5808*/ 	.short	0x010a
        /*580a*/ 	.byte	0x3f
	.zero		1


	//   ....[48]....
        /*580c*/ 	.word	0x00023780
        /*5810*/ 	.word	0x00000003
        /*5814*/ 	.word	0x00000000
        /*5818*/ 	.short	0x010a
        /*581a*/ 	.byte	0x3f
	.zero		1


	//   ....[49]....
        /*581c*/ 	.word	0x00023810
        /*5820*/ 	.word	0x00000003
        /*5824*/ 	.word	0x00000000
        /*5828*/ 	.short	0x010a
        /*582a*/ 	.byte	0x3f
	.zero		1


	//   ....[50]....
        /*582c*/ 	.word	0x000238a0
        /*5830*/ 	.word	0x00000003
        /*5834*/ 	.word	0x00000000
        /*5838*/ 	.short	0x010a
        /*583a*/ 	.byte	0x3f
	.zero		1


	//   ....[51]....
        /*583c*/ 	.word	0x00023930
        /*5840*/ 	.word	0x00000003
        /*5844*/ 	.word	0x00000000
        /*5848*/ 	.short	0x010a
        /*584a*/ 	.byte	0x3f
	.zero		1


	//   ....[52]....
        /*584c*/ 	.word	0x000239a0
        /*5850*/ 	.word	0x00000003
        /*5854*/ 	.word	0x00000000
        /*5858*/ 	.short	0x010a
        /*585a*/ 	.byte	0x3f
	.zero		1


	//   ....[53]....
        /*585c*/ 	.word	0x00023a10
        /*5860*/ 	.word	0x00000000
        /*5864*/ 	.word	0x00000000
        /*5868*/ 	.short	0x010a
        /*586a*/ 	.byte	0x3f
	.zero		1


	//   ....[54]....
        /*586c*/ 	.word	0x00023af0
        /*5870*/ 	.word	0x00000010
        /*5874*/ 	.word	0x00000070
        /*5878*/ 	.short	0x010a
        /*587a*/ 	.byte	0x3f
	.zero		1


	//   ....[55]....
        /*587c*/ 	.word	0x00023bd0
        /*5880*/ 	.word	0x00000003
        /*5884*/ 	.word	0x00000000
        /*5888*/ 	.short	0x010a
        /*588a*/ 	.byte	0x3f
	.zero		1


	//   ....[56]....
        /*588c*/ 	.word	0x00023c20
        /*5890*/ 	.word	0x00000003
        /*5894*/ 	.word	0x00000000
        /*5898*/ 	.short	0x010a
        /*589a*/ 	.byte	0x3f
	.zero		1


	//   ....[57]....
        /*589c*/ 	.word	0x00023c70
        /*58a0*/ 	.word	0x00000003
        /*58a4*/ 	.word	0x00000000
        /*58a8*/ 	.short	0x010a
        /*58aa*/ 	.byte	0x3f
	.zero		1


	//   ....[58]....
        /*58ac*/ 	.word	0x00023cc0
        /*58b0*/ 	.word	0x00000003
        /*58b4*/ 	.word	0x00000000
        /*58b8*/ 	.short	0x010a
        /*58ba*/ 	.byte	0x3f
	.zero		1


	//   ....[59]....
        /*58bc*/ 	.word	0x00023d10
        /*58c0*/ 	.word	0x00000003
        /*58c4*/ 	.word	0x00000000
        /*58c8*/ 	.short	0x010a
        /*58ca*/ 	.byte	0x3f
	.zero		1


	//   ....[60]....
        /*58cc*/ 	.word	0x00023d60
        /*58d0*/ 	.word	0x00000003
        /*58d4*/ 	.word	0x00000000
        /*58d8*/ 	.short	0x010a
        /*58da*/ 	.byte	0x3f
	.zero		1


	//   ....[61]....
        /*58dc*/ 	.word	0x00023db0
        /*58e0*/ 	.word	0x00000003
        /*58e4*/ 	.word	0x00000000
        /*58e8*/ 	.short	0x010a
        /*58ea*/ 	.byte	0x3f
	.zero		1


	//   ....[62]....
        /*58ec*/ 	.word	0x00023e00
        /*58f0*/ 	.word	0x00000003
        /*58f4*/ 	.word	0x00000000
        /*58f8*/ 	.short	0x010a
        /*58fa*/ 	.byte	0x3f
	.zero		1


	//   ....[63]....
        /*58fc*/ 	.word	0x00023e50
        /*5900*/ 	.word	0x00000003
        /*5904*/ 	.word	0x00000000
        /*5908*/ 	.short	0x010a
        /*590a*/ 	.byte	0x3f
	.zero		1


	//   ....[64]....
        /*590c*/ 	.word	0x00023ea0
        /*5910*/ 	.word	0x00000003
        /*5914*/ 	.word	0x00000000
        /*5918*/ 	.short	0x010a
        /*591a*/ 	.byte	0x3f
	.zero		1


	//   ....[65]....
        /*591c*/ 	.word	0x00023ef0
        /*5920*/ 	.word	0x00000003
        /*5924*/ 	.word	0x00000000
        /*5928*/ 	.short	0x010a
        /*592a*/ 	.byte	0x3f
	.zero		1


	//   ....[66]....
        /*592c*/ 	.word	0x00023f40
        /*5930*/ 	.word	0x00000003
        /*5934*/ 	.word	0x00000000
        /*5938*/ 	.short	0x010a
        /*593a*/ 	.byte	0x3f
	.zero		1


	//   ....[67]....
        /*593c*/ 	.word	0x00023f90
        /*5940*/ 	.word	0x00000003
        /*5944*/ 	.word	0x00000000
        /*5948*/ 	.short	0x010a
        /*594a*/ 	.byte	0x3f
	.zero		1


	//----- nvinfo : EIATTR_NUM_MBARRIERS
	.align		4
.L_30:
        /*594c*/ 	.byte	0x03, 0x38
        /*594e*/ 	.short	0x001e


	//----- nvinfo : EIATTR_EXIT_INSTR_OFFSETS
	.align		4
        /*5950*/ 	.byte	0x04, 0x1c
        /*5952*/ 	.short	(.L_32 - .L_31)


	//   ....[0]....
.L_31:
        /*5954*/ 	.word	0x000007b0


	//   ....[1]....
        /*5958*/ 	.word	0x00001110


	//   ....[2]....
        /*595c*/ 	.word	0x00021d20


	//   ....[3]....
        /*5960*/ 	.word	0x00022380


	//   ....[4]....
        /*5964*/ 	.word	0x00023980


	//----- nvinfo : EIATTR_MAX_THREADS
	.align		4
.L_32:
        /*5968*/ 	.byte	0x04, 0x05
        /*596a*/ 	.short	(.L_34 - .L_33)
.L_33:
        /*596c*/ 	.word	0x00000180
        /*5970*/ 	.word	0x00000001
        /*5974*/ 	.word	0x00000001


	//----- nvinfo : EIATTR_CRS_STACK_SIZE
	.align		4
.L_34:
        /*5978*/ 	.byte	0x04, 0x1e
        /*597a*/ 	.short	(.L_36 - .L_35)
.L_35:
        /*597c*/ 	.word	0x00000000


	//----- nvinfo : EIATTR_CBANK_PARAM_SIZE
	.align		4
.L_36:
        /*5980*/ 	.byte	0x03, 0x19
        /*5982*/ 	.short	0x0470


	//----- nvinfo : EIATTR_PARAM_CBANK
	.align		4
        /*5984*/ 	.byte	0x04, 0x0a
        /*5986*/ 	.short	(.L_38 - .L_37)
	.align		4
.L_37:
        /*5988*/ 	.word	index@(.nv.constant0._ZN7cutlass13device_kernelINS_4gemm6kernel13GemmUniversalIN4cute5tupleIJiiiiEEENS1_10collective13CollectiveMmaINS1_37MainloopSm90TmaGmmaWarpSpecializedFP8ILi14ENS5_IJNS4_1CILi1EEESB_SB_EEENS1_35KernelTmaWarpSpecializedCooperativeEEENS5_IJNSA_ILi256EEESF_NSA_ILi32EEEEEENS_12float_e5m2_tENS5_IJlSB_lEEESI_SJ_NS4_8TiledMMAINS4_8MMA_AtomIJNS4_4SM904GMMA31MMA_64x256x32_F32E5M2E5M2_SS_TNILNSN_7ScaleInE1ELSP_1EEEEEENS4_6LayoutINS5_IJNSA_ILi2EEESB_SB_EEENS5_IJSB_NSA_ILi0EEESV_EEEEENS5_IJNS4_10UnderscoreESY_SY_EEEEENS4_13SM90_TMA_LOADENS4_14ComposedLayoutINS4_7SwizzleILi1ELi4ELi3EEENS4_18smem_ptr_flag_bitsILi8EEENSS_INS5_IJNSA_ILi8EEESG_EEENS5_IJSG_SB_EEEEEEEvNS4_8identityES11_S1B_vS1C_EENS_8epilogue10collective6detail29Sm90TmaWarpSpecializedAdapterINS1F_15DefaultEpilogueISI_SJ_SJ_NS1E_6thread17LinearCombinationISI_Li1EffLNS1J_9ScaleType4KindE0ELNS_15FloatRoundStyleE2ESI_EENS1_15EpilogueDefaultEEEEEvvEEEEvNT_6ParamsE)
        /*598c*/ 	.short	0x0210
        /*598e*/ 	.short	0x0470


	//----- nvinfo : EIATTR_SW_WAR
	.align		4
.L_38:
        /*5990*/ 	.byte	0x04, 0x36
        /*5992*/ 	.short	(.L_40 - .L_39)
.L_39:
        /*5994*/ 	.word	0x00000008
.L_40:


//--------------------- .nv.callgraph             --------------------------
	.section	.nv.callgraph,"",@"SHT_CUDA_CALLGRAPH"
	.align	4
	.sectionentsize	8
	.align		4
        /*0000*/ 	.word	0x00000000
	.align		4
        /*0004*/ 	.word	0xffffffff
	.align		4
        /*0008*/ 	.word	0x00000000
	.align		4
        /*000c*/ 	.word	0xfffffffe
	.align		4
        /*0010*/ 	.word	0x00000000
	.align		4
        /*0014*/ 	.word	0xfffffffd
	.align		4
        /*0018*/ 	.word	0x00000000
	.align		4
        /*001c*/ 	.word	0xfffffffc


//--------------------- .nv.constant4             --------------------------
	.section	.nv.constant4,"a",@progbits
	.align	8
	.align		8
.nv.constant4:
        /*0000*/ 	.dword	_ZN40_INTERNAL_99919ab2_4_k_cu_be4bf5ea_275894cuda3std3__45__cpo5beginE
	.align		8
        /*0008*/ 	.dword	_ZN40_INTERNAL_99919ab2_4_k_cu_be4bf5ea_275894cuda3std3__45__cpo3endE
	.align		8
        /*0010*/ 	.dword	_ZN40_INTERNAL_99919ab2_4_k_cu_be4bf5ea_275894cuda3std3__45__cpo6cbeginE
	.align		8
        /*0018*/ 	.dword	_ZN40_INTERNAL_99919ab2_4_k_cu_be4bf5ea_275894cuda3std3__45__cpo4cendE
	.align		8
        /*0020*/ 	.dword	_ZN40_INTERNAL_99919ab2_4_k_cu_be4bf5ea_275894cuda3std3__442_GLOBAL__N__99919ab2_4_k_cu_be4bf5ea_275896ignoreE
	.align		8
        /*0028*/ 	.dword	_ZN40_INTERNAL_99919ab2_4_k_cu_be4bf5ea_275894cuda3std3__419piecewise_constructE
	.align		8
        /*0030*/ 	.dword	_ZN40_INTERNAL_99919ab2_4_k_cu_be4bf5ea_275894cuda3std3__48in_placeE
	.align		8
        /*0038*/ 	.dword	_ZN40_INTERNAL_99919ab2_4_k_cu_be4bf5ea_275894cuda3std6ranges3__45__cpo4swapE
	.align		8
        /*0040*/ 	.dword	_ZN40_INTERNAL_99919ab2_4_k_cu_be4bf5ea_275894cuda3std6ranges3__45__cpo9iter_moveE
	.align		8
        /*0048*/ 	.dword	_ZN40_INTERNAL_99919ab2_4_k_cu_be4bf5ea_275894cute7productE
	.align		8
        /*0050*/ 	.dword	_ZN40_INTERNAL_99919ab2_4_k_cu_be4bf5ea_275894cute1_E


//--------------------- .text._ZN7cutlass13device_kernelINS_4gemm6kernel13GemmUniversalIN4cute5tupleIJiiiiEEENS1_10collective13CollectiveMmaINS1_37MainloopSm90TmaGmmaWarpSpecializedFP8ILi14ENS5_IJNS4_1CILi1EEESB_SB_EEENS1_35KernelTmaWarpSpecializedCooperativeEEENS5_IJNSA_ILi256EEESF_NSA_ILi32EEEEEENS_12float_e5m2_tENS5_IJlSB_lEEESI_SJ_NS4_8TiledMMAINS4_8MMA_AtomIJNS4_4SM904GMMA31MMA_64x256x32_F32E5M2E5M2_SS_TNILNSN_7ScaleInE1ELSP_1EEEEEENS4_6LayoutINS5_IJNSA_ILi2EEESB_SB_EEENS5_IJSB_NSA_ILi0EEESV_EEEEENS5_IJNS4_10UnderscoreESY_SY_EEEEENS4_13SM90_TMA_LOADENS4_14ComposedLayoutINS4_7SwizzleILi1ELi4ELi3EEENS4_18smem_ptr_flag_bitsILi8EEENSS_INS5_IJNSA_ILi8EEESG_EEENS5_IJSG_SB_EEEEEEEvNS4_8identityES11_S1B_vS1C_EENS_8epilogue10collective6detail29Sm90TmaWarpSpecializedAdapterINS1F_15DefaultEpilogueISI_SJ_SJ_NS1E_6thread17LinearCombinationISI_Li1EffLNS1J_9ScaleType4KindE0ELNS_15FloatRoundStyleE2ESI_EENS1_15EpilogueDefaultEEEEEvvEEEEvNT_6ParamsE --------------------------
	.section	.text._ZN7cutlass13device_kernelINS_4gemm6kernel13GemmUniversalIN4cute5tupleIJiiiiEEENS1_10collective13CollectiveMmaINS1_37MainloopSm90TmaGmmaWarpSpecializedFP8ILi14ENS5_IJNS4_1CILi1EEESB_SB_EEENS1_35KernelTmaWarpSpecializedCooperativeEEENS5_IJNSA_ILi256EEESF_NSA_ILi32EEEEEENS_12float_e5m2_tENS5_IJlSB_lEEESI_SJ_NS4_8TiledMMAINS4_8MMA_AtomIJNS4_4SM904GMMA31MMA_64x256x32_F32E5M2E5M2_SS_TNILNSN_7ScaleInE1ELSP_1EEEEEENS4_6LayoutINS5_IJNSA_ILi2EEESB_SB_EEENS5_IJSB_NSA_ILi0EEESV_EEEEENS5_IJNS4_10UnderscoreESY_SY_EEEEENS4_13SM90_TMA_LOADENS4_14ComposedLayoutINS4_7SwizzleILi1ELi4ELi3EEENS4_18smem_ptr_flag_bitsILi8EEENSS_INS5_IJNSA_ILi8EEESG_EEENS5_IJSG_SB_EEEEEEEvNS4_8identityES11_S1B_vS1C_EENS_8epilogue10collective6detail29Sm90TmaWarpSpecializedAdapterINS1F_15DefaultEpilogueISI_SJ_SJ_NS1E_6thread17LinearCombinationISI_Li1EffLNS1J_9ScaleType4KindE0ELNS_15FloatRoundStyleE2ESI_EENS1_15EpilogueDefaultEEEEEvvEEEEvNT_6ParamsE,"ax",@progbits
	.align	128
.text._ZN7cutlass13device_kernelINS_4gemm6kernel13GemmUniversalIN4cute5tupleIJiiiiEEENS1_10collective13CollectiveMmaINS1_37MainloopSm90TmaGmmaWarpSpecializedFP8ILi14ENS5_IJNS4_1CILi1EEESB_SB_EEENS1_35KernelTmaWarpSpecializedCooperativeEEENS5_IJNSA_ILi256EEESF_NSA_ILi32EEEEEENS_12float_e5m2_tENS5_IJlSB_lEEESI_SJ_NS4_8TiledMMAINS4_8MMA_AtomIJNS4_4SM904GMMA31MMA_64x256x32_F32E5M2E5M2_SS_TNILNSN_7ScaleInE1ELSP_1EEEEEENS4_6LayoutINS5_IJNSA_ILi2EEESB_SB_EEENS5_IJSB_NSA_ILi0EEESV_EEEEENS5_IJNS4_10UnderscoreESY_SY_EEEEENS4_13SM90_TMA_LOADENS4_14ComposedLayoutINS4_7SwizzleILi1ELi4ELi3EEENS4_18smem_ptr_flag_bitsILi8EEENSS_INS5_IJNSA_ILi8EEESG_EEENS5_IJSG_SB_EEEEEEEvNS4_8identityES11_S1B_vS1C_EENS_8epilogue10collective6detail29Sm90TmaWarpSpecializedAdapterINS1F_15DefaultEpilogueISI_SJ_SJ_NS1E_6thread17LinearCombinationISI_Li1EffLNS1J_9ScaleType4KindE0ELNS_15FloatRoundStyleE2ESI_EENS1_15EpilogueDefaultEEEEEvvEEEEvNT_6ParamsE:
        .type           _ZN7cutlass13device_kernelINS_4gemm6kernel13GemmUniversalIN4cute5tupleIJiiiiEEENS1_10collective13CollectiveMmaINS1_37MainloopSm90TmaGmmaWarpSpecializedFP8ILi14ENS5_IJNS4_1CILi1EEESB_SB_EEENS1_35KernelTmaWarpSpecializedCooperativeEEENS5_IJNSA_ILi256EEESF_NSA_ILi32EEEEEENS_12float_e5m2_tENS5_IJlSB_lEEESI_SJ_NS4_8TiledMMAINS4_8MMA_AtomIJNS4_4SM904GMMA31MMA_64x256x32_F32E5M2E5M2_SS_TNILNSN_7ScaleInE1ELSP_1EEEEEENS4_6LayoutINS5_IJNSA_ILi2EEESB_SB_EEENS5_IJSB_NSA_ILi0EEESV_EEEEENS5_IJNS4_10UnderscoreESY_SY_EEEEENS4_13SM90_TMA_LOADENS4_14ComposedLayoutINS4_7SwizzleILi1ELi4ELi3EEENS4_18smem_ptr_flag_bitsILi8EEENSS_INS5_IJNSA_ILi8EEESG_EEENS5_IJSG_SB_EEEEEEEvNS4_8identityES11_S1B_vS1C_EENS_8epilogue10collective6detail29Sm90TmaWarpSpecializedAdapterINS1F_15DefaultEpilogueISI_SJ_SJ_NS1E_6thread17LinearCombinationISI_Li1EffLNS1J_9ScaleType4KindE0ELNS_15FloatRoundStyleE2ESI_EENS1_15EpilogueDefaultEEEEEvvEEEEvNT_6ParamsE,@function
        .size           _ZN7cutlass13device_kernelINS_4gemm6kernel13GemmUniversalIN4cute5tupleIJiiiiEEENS1_10collective13CollectiveMmaINS1_37MainloopSm90TmaGmmaWarpSpecializedFP8ILi14ENS5_IJNS4_1CILi1EEESB_SB_EEENS1_35KernelTmaWarpSpecializedCooperativeEEENS5_IJNSA_ILi256EEESF_NSA_ILi32EEEEEENS_12float_e5m2_tENS5_IJlSB_lEEESI_SJ_NS4_8TiledMMAINS4_8MMA_AtomIJNS4_4SM904GMMA31MMA_64x256x32_F32E5M2E5M2_SS_TNILNSN_7ScaleInE1ELSP_1EEEEEENS4_6LayoutINS5_IJNSA_ILi2EEESB_SB_EEENS5_IJSB_NSA_ILi0EEESV_EEEEENS5_IJNS4_10UnderscoreESY_SY_EEEEENS4_13SM90_TMA_LOADENS4_14ComposedLayoutINS4_7SwizzleILi1ELi4ELi3EEENS4_18smem_ptr_flag_bitsILi8EEENSS_INS5_IJNSA_ILi8EEESG_EEENS5_IJSG_SB_EEEEEEEvNS4_8identityES11_S1B_vS1C_EENS_8epilogue10collective6detail29Sm90TmaWarpSpecializedAdapterINS1F_15DefaultEpilogueISI_SJ_SJ_NS1E_6thread17LinearCombinationISI_Li1EffLNS1J_9ScaleType4KindE0ELNS_15FloatRoundStyleE2ESI_EENS1_15EpilogueDefaultEEEEEvvEEEEvNT_6ParamsE,(.L_x_606 - _ZN7cutlass13device_kernelINS_4gemm6kernel13GemmUniversalIN4cute5tupleIJiiiiEEENS1_10collective13CollectiveMmaINS1_37MainloopSm90TmaGmmaWarpSpecializedFP8ILi14ENS5_IJNS4_1CILi1EEESB_SB_EEENS1_35KernelTmaWarpSpecializedCooperativeEEENS5_IJNSA_ILi256EEESF_NSA_ILi32EEEEEENS_12float_e5m2_tENS5_IJlSB_lEEESI_SJ_NS4_8TiledMMAINS4_8MMA_AtomIJNS4_4SM904GMMA31MMA_64x256x32_F32E5M2E5M2_SS_TNILNSN_7ScaleInE1ELSP_1EEEEEENS4_6LayoutINS5_IJNSA_ILi2EEESB_SB_EEENS5_IJSB_NSA_ILi0EEESV_EEEEENS5_IJNS4_10UnderscoreESY_SY_EEEEENS4_13SM90_TMA_LOADENS4_14ComposedLayoutINS4_7SwizzleILi1ELi4ELi3EEENS4_18smem_ptr_flag_bitsILi8EEENSS_INS5_IJNSA_ILi8EEESG_EEENS5_IJSG_SB_EEEEEEEvNS4_8identityES11_S1B_vS1C_EENS_8epilogue10collective6detail29Sm90TmaWarpSpecializedAdapterINS1F_15DefaultEpilogueISI_SJ_SJ_NS1E_6thread17LinearCombinationISI_Li1EffLNS1J_9ScaleType4KindE0ELNS_15FloatRoundStyleE2ESI_EENS1_15EpilogueDefaultEEEEEvvEEEEvNT_6ParamsE)
        .other          _ZN7cutlass13device_kernelINS_4gemm6kernel13GemmUniversalIN4cute5tupleIJiiiiEEENS1_10collective13CollectiveMmaINS1_37MainloopSm90TmaGmmaWarpSpecializedFP8ILi14ENS5_IJNS4_1CILi1EEESB_SB_EEENS1_35KernelTmaWarpSpecializedCooperativeEEENS5_IJNSA_ILi256EEESF_NSA_ILi32EEEEEENS_12float_e5m2_tENS5_IJlSB_lEEESI_SJ_NS4_8TiledMMAINS4_8MMA_AtomIJNS4_4SM904GMMA31MMA_64x256x32_F32E5M2E5M2_SS_TNILNSN_7ScaleInE1ELSP_1EEEEEENS4_6LayoutINS5_IJNSA_ILi2EEESB_SB_EEENS5_IJSB_NSA_ILi0EEESV_EEEEENS5_IJNS4_10UnderscoreESY_SY_EEEEENS4_13SM90_TMA_LOADENS4_14ComposedLayoutINS4_7SwizzleILi1ELi4ELi3EEENS4_18smem_ptr_flag_bitsILi8EEENSS_INS5_IJNSA_ILi8EEESG_EEENS5_IJSG_SB_EEEEEEEvNS4_8identityES11_S1B_vS1C_EENS_8epilogue10collective6detail29Sm90TmaWarpSpecializedAdapterINS1F_15DefaultEpilogueISI_SJ_SJ_NS1E_6thread17LinearCombinationISI_Li1EffLNS1J_9ScaleType4KindE0ELNS_15FloatRoundStyleE2ESI_EENS1_15EpilogueDefaultEEEEEvvEEEEvNT_6ParamsE,@"STO_CUDA_ENTRY STV_DEFAULT"
_ZN7cutlass13device_kernelINS_4gemm6kernel13GemmUniversalIN4cute5tupleIJiiiiEEENS1_10collective13CollectiveMmaINS1_37MainloopSm90TmaGmmaWarpSpecializedFP8ILi14ENS5_IJNS4_1CILi1EEESB_SB_EEENS1_35KernelTmaWarpSpecializedCooperativeEEENS5_IJNSA_ILi256EEESF_NSA_ILi32EEEEEENS_12float_e5m2_tENS5_IJlSB_lEEESI_SJ_NS4_8TiledMMAINS4_8MMA_AtomIJNS4_4SM904GMMA31MMA_64x256x32_F32E5M2E5M2_SS_TNILNSN_7ScaleInE1ELSP_1EEEEEENS4_6LayoutINS5_IJNSA_ILi2EEESB_SB_EEENS5_IJSB_NSA_ILi0EEESV_EEEEENS5_IJNS4_10UnderscoreESY_SY_EEEEENS4_13SM90_TMA_LOADENS4_14ComposedLayoutINS4_7SwizzleILi1ELi4ELi3EEENS4_18smem_ptr_flag_bitsILi8EEENSS_INS5_IJNSA_ILi8EEESG_EEENS5_IJSG_SB_EEEEEEEvNS4_8identityES11_S1B_vS1C_EENS_8epilogue10collective6detail29Sm90TmaWarpSpecializedAdapterINS1F_15DefaultEpilogueISI_SJ_SJ_NS1E_6thread17LinearCombinationISI_Li1EffLNS1J_9ScaleType4KindE0ELNS_15FloatRoundStyleE2ESI_EENS1_15EpilogueDefaultEEEEEvvEEEEvNT_6ParamsE:
[----:B------:R-:W0:Y:S02]  /*0000*/  LDC R1, c[0x0][0x28] ;  /* 0x00000a00ff017b82 */ /* 0x000e240000000800 */
[----:B0-----:R-:W-:Y:S01]  /*0010*/  VIADD R1, R1, 0xfffff990 ;  /* 0xfffff99001017836 */ /* 0x001fe20000000000 */
[----:B------:R-:W0:Y:S01]  /*0020*/  S2R R2, SR_TID.X ;  /* 0x0000000000027919 */ /* 0x000e220000002100 */
[----:B------:R-:W-:Y:S01]  /*0030*/  ELECT P0, URZ, PT ;  /* 0x00000000003f782f */ /* 0x000fe20003800000 */
[----:B------:R-:W-:Y:S01]  /*0040*/  BSSY B0, `(.L_x_0) ;  /* 0x0000015000007945 */ /* 0x000fe20003800000 */
[--C-:B0-----:R-:W-:Y:S02]  /*0050*/  SHF.R.U32.HI R0, RZ, 0x5, R2.reuse ;  /* 0x00000005ff007819 */ /* 0x101fe40000011602 */
[----:B------:R-:W-:-:S03]  /*0060*/  SHF.R.U32.HI R2, RZ, 0x7, R2 ;  /* 0x00000007ff027819 */ /* 0x000fc60000011602 */
[----:B------:R-:W0:Y:S04]  /*0070*/  SHFL.IDX PT, R3, R0, RZ, 0x1f ;  /* 0x00001fff00037589 */ /* 0x000e2800000e0000 */
[----:B------:R-:W1:Y:S01]  /*0080*/  SHFL.IDX PT, R2, R2, RZ, 0x1f ;  /* 0x00001fff02027589 */ /* 0x000e6200000e0000 */
[----:B0-----:R-:W-:Y:S02]  /*0090*/  R2UR UR4, R3 ;  /* 0x00000000030472ca */ /* 0x001fe400000e0000 */
[----:B-1----:R-:W-:-:S11]  /*00a0*/  R2UR UR6, R2 ;  /* 0x00000000020672ca */ /* 0x002fd600000e0000 */
[----:B------:R-:W-:Y:S02]  /*00b0*/  USHF.R.S32.HI UR5, URZ, 0x1f, UR4 ;  /* 0x0000001f3f057899 */ /* 0x000fe40008011404 */
[----:B------:R-:W-:Y:S02]  /*00c0*/  ISETP.NE.OR P0, PT, RZ, UR4, !P0 ;  /* 0x00000004ff007c0c */ /* 0x000fe4000c705670 */
[----:B------:R-:W-:-:S04]  /*00d0*/  ULEA.HI UR5, UR5, UR4, URZ, 0x2 ;  /* 0x0000000405057291 */ /* 0x000fc8000f8f103f */
[----:B------:R-:W-:-:S04]  /*00e0*/  ULOP3.LUT UR5, UR5, 0xfffffffc, URZ, 0xc0, !UPT ;  /* 0xfffffffc05057892 */ /* 0x000fc8000f8ec03f */
[----:B------:R-:W-:-:S03]  /*00f0*/  UIADD3 UR8, UR4, -UR5, URZ ;  /* 0x8000000504087290 */ /* 0x000fc6000fffe03f */
[----:B------:R-:W-:Y:S09]  /*0100*/  @P0 BRA `(.L_x_1) ;  /* 0x0000000000200947 */ /* 0x000ff20003800000 */
[----:B------:R-:W-:Y:S02]  /*0110*/  ULDC.64 UR4, c[0x0][0x198] ;  /* 0x0000660000047ab9 */ /* 0x000fe40000000a00 */
[----:B------:R-:W-:Y:S02]  /*0120*/  UIADD3 UR10, UP0, UR4, 0xf0, URZ ;  /* 0x000000f0040a7890 */ /* 0x000fe4000ff1e03f */
[----:B------:R-:W-:Y:S02]  /*0130*/  UIADD3 UR4, UP1, UR4, 0x1f0, URZ ;  /* 0x000001f004047890 */ /* 0x000fe4000ff3e03f */
[----:B------:R-:W-:Y:S02]  /*0140*/  UIADD3.X UR11, URZ, UR5, URZ, UP0, !UPT ;  /* 0x000000053f0b7290 */ /* 0x000fe400087fe43f */
[----:B------:R-:W-:-:S07]  /*0150*/  UIADD3.X UR5, URZ, UR5, URZ, UP1, !UPT ;  /* 0x000000053f057290 */ /* 0x000fce0008ffe43f */
[----:B------:R0:W-:Y:S02]  /*0160*/  UTMACCTL.PF [UR10] ;  /* 0x000000000a0079b9 */ /* 0x0001e40008040000 */
[----:B------:R0:W-:Y:S02]  /*0170*/  UTMACCTL.PF [UR4] ;  /* 0x00000000040079b9 */ /* 0x0001e40008040000 */
[----:B0-----:R-:W-:Y:S01]  /*0180*/  NOP ;  /* 0x0000000000007918 */ /* 0x001fe20000000000 */
.L_x_1:
[----:B------:R-:W-:Y:S05]  /*0190*/  BSYNC B0 ;  /* 0x0000000000007941 */ /* 0x000fea0003800000 */
.L_x_0:
[----:B------:R-:W0:Y:S01]  /*01a0*/  SHFL.IDX PT, R2, R0, RZ, 0x1f ;  /* 0x00001fff00027589 */ /* 0x000e2200000e0000 */
[----:B------:R-:W-:Y:S01]  /*01b0*/  UISETP.NE.AND UP0, UPT, UR8, 0x3, UPT ;  /* 0x000000030800788c */ /* 0x000fe2000bf05270 */
[----:B------:R-:W-:Y:S01]  /*01c0*/  ISETP.NE.AND P1, PT, RZ, UR6, PT ;  /* 0x00000006ff007c0c */ /* 0x000fe2000bf25270 */
[----:B------:R-:W-:Y:S02]  /*01d0*/  UIADD3 UR10, UR6, -0x1, URZ ;  /* 0xffffffff060a7890 */ /* 0x000fe4000fffe03f */
[----:B------:R-:W-:Y:S02]  /*01e0*/  UISETP.EQ.OR UP0, UPT, UR8, URZ, !UP0 ;  /* 0x0000003f0800728c */ /* 0x000fe4000c702670 */
[----:B------:R-:W-:Y:S02]  /*01f0*/  UISETP.GE.U32.AND UP1, UPT, UR10, 0x2, UPT ;  /* 0x000000020a00788c */ /* 0x000fe4000bf26070 */
[----:B------:R-:W-:-:S04]  /*0200*/  UISETP.EQ.AND UP0, UPT, UR6, URZ, UP0 ;  /* 0x0000003f0600728c */ /* 0x000fc80008702270 */
[----:B------:R-:W-:-:S04]  /*0210*/  USEL UR13, URZ, 0x1, !UP0 ;  /* 0x000000013f0d7887 */ /* 0x000fc8000c000000 */
[----:B------:R-:W-:Y:S01]  /*0220*/  USEL UR13, UR13, 0x2, UP1 ;  /* 0x000000020d0d7887 */ /* 0x000fe20008800000 */
[----:B0-----:R-:W-:-:S13]  /*0230*/  ISETP.NE.AND P0, PT, R2, RZ, PT ;  /* 0x000000ff0200720c */ /* 0x001fda0003f05270 */
[----:B------:R-:W-:Y:S05]  /*0240*/  @P0 BRA `(.L_x_2) ;  /* 0x0000000000b40947 */ /* 0x000fea0003800000 */
[----:B------:R-:W-:Y:S01]  /*0250*/  ELECT P0, URZ, PT ;  /* 0x00000000003f782f */ /* 0x000fe20003800000 */
[----:B------:R-:W-:-:S12]  /*0260*/  BSSY B0, `(.L_x_2) ;  /* 0x000002b000007945 */ /* 0x000fd80003800000 */
[----:B------:R-:W-:Y:S05]  /*0270*/  @!P0 BRA `(.L_x_3) ;  /* 0x0000000000a48947 */ /* 0x000fea0003800000 */
[----:B------:R-:W0:Y:S01]  /*0280*/  S2UR UR9, SR_CgaCtaId ;  /* 0x00000000000979c3 */ /* 0x000e220000008800 */
[----:B------:R-:W-:Y:S01]  /*0290*/  UMOV UR4, 0x400 ;  /* 0x0000040000047882 */ /* 0x000fe20000000000 */
[----:B------:R-:W-:Y:S01]  /*02a0*/  UMOV UR5, 0x1 ;  /* 0x0000000100057882 */ /* 0x000fe20000000000 */
[----:B------:R-:W-:Y:S02]  /*02b0*/  UMOV UR6, 0x100 ;  /* 0x0000010000067882 */ /* 0x000fe40000000000 */
[----:B------:R-:W-:-:S04]  /*02c0*/  UIADD3 UR6, -UR6, 0x100000, URZ ;  /* 0x0010000006067890 */ /* 0x000fc8000fffe13f */
[----:B------:R-:W-:Y:S02]  /*02d0*/  USHF.L.U32 UR7, UR6, 0xb, URZ ;  /* 0x0000000b06077899 */ /* 0x000fe4000800063f */
[----:B------:R-:W-:Y:S02]  /*02e0*/  USHF.L.U32 UR6, UR6, 0x1, URZ ;  /* 0x0000000106067899 */ /* 0x000fe4000800063f */
[----:B0-----:R-:W-:Y:S02]  /*02f0*/  ULEA UR9, UR9, UR4, 0x18 ;  /* 0x0000000409097291 */ /* 0x001fe4000f8ec03f */
[----:B------:R-:W-:-:S04]  /*0300*/  UIADD3 UR4, -UR5, 0x100000, URZ ;  /* 0x0010000005047890 */ /* 0x000fc8000fffe13f */
[----:B------:R-:W-:Y:S02]  /*0310*/  USHF.L.U32 UR5, UR4, 0xb, URZ ;  /* 0x0000000b04057899 */ /* 0x000fe4000800063f */
[----:B------:R-:W-:Y:S01]  /*0320*/  USHF.L.U32 UR4, UR4, 0x1, URZ ;  /* 0x0000000104047899 */ /* 0x000fe2000800063f */
[----:B------:R-:W0:Y:S11]  /*0330*/  FENCE.VIEW.ASYNC.S ;  /* 0x00000000000073c6 */ /* 0x000e360000000000 */
[----:B0-----:R0:W1:Y:S01]  /*0340*/  SYNCS.EXCH.64 URZ, [UR9], UR4 ;  /* 0x00000004093f75b2 */ /* 0x0010620008000100 */
[----:B------:R0:W2:Y:S01]  /*0350*/  SYNCS.EXCH.64 URZ, [UR9+0x70], UR6 ;  /* 0x00007006093f75b2 */ /* 0x0000a20008000100 */
[----:B------:R0:W3:Y:S01]  /*0360*/  SYNCS.EXCH.64 URZ, [UR9+0x8], UR4 ;  /* 0x00000804093f75b2 */ /* 0x0000e20008000100 */
[----:B------:R0:W4:Y:S01]  /*0370*/  SYNCS.EXCH.64 URZ, [UR9+0x78], UR6 ;  /* 0x00007806093f75b2 */ /* 0x0001220008000100 */
[----:B------:R0:W0:Y:S01]  /*0380*/  SYNCS.EXCH.64 URZ, [UR9+0x10], UR4 ;  /* 0x00001004093f75b2 */ /* 0x0000220008000100 */
        /* <DEDUP_REMOVED lines=23> */
[----:B-1234-:R-:W-:Y:S01]  /*0500*/  NOP ;  /* 0x0000000000007918 */ /* 0x01efe20000000000 */
.L_x_3:
[----:B0-----:R-:W-:Y:S05]  /*0510*/  BSYNC B0 ;  /* 0x0000000000007941 */ /* 0x001fea0003800000 */
.L_x_2:
[----:B------:R-:W0:Y:S01]  /*0520*/  LDC R2, c[0x0][0x65c] ;  /* 0x00019700ff027b82 */ /* 0x000e220000000800 */
[----:B------:R-:W1:Y:S01]  /*0530*/  SHFL.IDX PT, R0, R0, RZ, 0x1f ;  /* 0x00001fff00007589 */ /* 0x000e6200000e0000 */
[----:B------:R-:W-:Y:S01]  /*0540*/  ELECT P0, URZ, PT ;  /* 0x00000000003f782f */ /* 0x000fe20003800000 */
[----:B------:R-:W-:Y:S01]  /*0550*/  IMAD.MOV.U32 R3, RZ, RZ, RZ ;  /* 0x000000ffff037224 */ /* 0x000fe200078e00ff */
[----:B------:R-:W-:Y:S01]  /*0560*/  UMOV UR4, 0x20 ;  /* 0x0000002000047882 */ /* 0x000fe20000000000 */
[----:B------:R-:W2:Y:S01]  /*0570*/  S2R R11, SR_CTAID.Y ;  /* 0x00000000000b7919 */ /* 0x000ea20000002600 */
[----:B------:R-:W-:Y:S01]  /*0580*/  NOP ;  /* 0x0000000000007918 */ /* 0x000fe20000000000 */
[----:B------:R-:W-:Y:S01]  /*0590*/  NOP ;  /* 0x0000000000007918 */ /* 0x000fe20000000000 */
[----:B0-----:R-:W-:Y:S02]  /*05a0*/  ISETP.NE.AND P4, PT, R2, 0x1, PT ;  /* 0x000000010200780c */ /* 0x001fe40003f85270 */
[----:B------:R-:W0:Y:S01]  /*05b0*/  S2R R2, SR_CTAID.X ;  /* 0x0000000000027919 */ /* 0x000e220000002500 */
[----:B-1----:R-:W-:-:S10]  /*05c0*/  ISETP.NE.OR P0, PT, R0, RZ, !P0 ;  /* 0x000000ff0000720c */ /* 0x002fd40004705670 */
[----:B------:R-:W0:Y:S01]  /*05d0*/  @P4 LDC R7, c[0x0][0x10] ;  /* 0x00000400ff074b82 */ /* 0x000e220000000800 */
[----:B--2---:R-:W-:Y:S02]  /*05e0*/  @P4 IMAD.MOV.U32 R4, RZ, RZ, R11 ;  /* 0x000000ffff044224 */ /* 0x004fe400078e000b */
[----:B------:R-:W-:Y:S01]  /*05f0*/  VOTEU.ALL UP0, P0 ;  /* 0x00000000003f7886 */ /* 0x000fe20000000000 */
[----:B------:R-:W-:Y:S01]  /*0600*/  @P4 IMAD.MOV.U32 R5, RZ, RZ, RZ ;  /* 0x000000ffff054224 */ /* 0x000fe200078e00ff */
[----:B------:R-:W-:Y:S01]  /*0610*/  VOTEU.ALL UP1, P0 ;  /* 0x00000000003f7886 */ /* 0x000fe20000020000 */
[----:B------:R-:W-:Y:S02]  /*0620*/  @P4 IMAD.MOV.U32 R13, RZ, RZ, RZ ;  /* 0x000000ffff0d4224 */ /* 0x000fe400078e00ff */
[----:B------:R-:W1:Y:S01]  /*0630*/  @!P4 LDC R9, c[0x0][0xc] ;  /* 0x00000300ff09cb82 */ /* 0x000e620000000800 */
[----:B------:R-:W-:Y:S01]  /*0640*/  @!UP0 UMOV UR6, 0x400 ;  /* 0x0000040000068882 */ /* 0x000fe20000000000 */
[----:B------:R-:W-:-:S04]  /*0650*/  @!UP0 UIADD3 UR4, -UR4, 0x100000, URZ ;  /* 0x0010000004048890 */ /* 0x000fc8000fffe13f */
[----:B------:R-:W-:Y:S02]  /*0660*/  @!UP0 USHF.L.U32 UR5, UR4, 0xb, URZ ;  /* 0x0000000b04058899 */ /* 0x000fe4000800063f */
[----:B------:R-:W-:Y:S01]  /*0670*/  @!UP0 USHF.L.U32 UR4, UR4, 0x1, URZ ;  /* 0x0000000104048899 */ /* 0x000fe2000800063f */
[----:B------:R-:W2:Y:S01]  /*0680*/  @!UP0 S2UR UR7, SR_CgaCtaId ;  /* 0x00000000000789c3 */ /* 0x000ea20000008800 */
[----:B0-----:R-:W-:-:S04]  /*0690*/  @P4 IMAD.WIDE.U32 R6, R2, R7, R4 ;  /* 0x0000000702064225 */ /* 0x001fc800078e0004 */
[----:B------:R-:W-:Y:S02]  /*06a0*/  @P4 IMAD.MOV.U32 R10, RZ, RZ, R6 ;  /* 0x000000ffff0a4224 */ /* 0x000fe400078e0006 */
[----:B------:R-:W-:Y:S02]  /*06b0*/  @P4 IMAD.IADD R14, R7, 0x1, R13 ;  /* 0x00000001070e4824 */ /* 0x000fe400078e020d */
[----:B-1----:R-:W-:-:S04]  /*06c0*/  @!P4 IMAD.WIDE.U32 R4, R9, R11, R2 ;  /* 0x0000000b0904c225 */ /* 0x002fc800078e0002 */
[----:B------:R-:W-:Y:S02]  /*06d0*/  @!P4 IMAD.MOV.U32 R10, RZ, RZ, R4 ;  /* 0x000000ffff0ac224 */ /* 0x000fe400078e0004 */
[----:B------:R-:W-:Y:S01]  /*06e0*/  @!P4 IMAD.MOV.U32 R14, RZ, RZ, R5 ;  /* 0x000000ffff0ec224 */ /* 0x000fe200078e0005 */
[----:B--2---:R-:W-:Y:S02]  /*06f0*/  @!UP0 ULEA UR6, UR7, UR6, 0x18 ;  /* 0x0000000607068291 */ /* 0x004fe4000f8ec03f */
[----:B------:R0:W-:Y:S01]  /*0700*/  STL [R1+0x45c], R10 ;  /* 0x00045c0a01007387 */ /* 0x0001e20000100800 */
[----:B------:R-:W-:-:S03]  /*0710*/  VOTEU.ALL UP0, P0 ;  /* 0x00000000003f7886 */ /* 0x000fc60000000000 */
[----:B------:R0:W-:Y:S04]  /*0720*/  STL [R1+0x458], R14 ;  /* 0x0004580e01007387 */ /* 0x0001e80000100800 */
[----:B------:R-:W1:Y:S02]  /*0730*/  FENCE.VIEW.ASYNC.S ;  /* 0x00000000000073c6 */ /* 0x000e640000000000 */
[----:B-1----:R0:W1:Y:S01]  /*0740*/  @!UP0 SYNCS.EXCH.64 URZ, [UR6+0xf0], UR4 ;  /* 0x0000f004063f85b2 */ /* 0x0020620008000100 */
[----:B------:R0:W1:Y:S01]  /*0750*/  @!UP1 SYNCS.EXCH.64 URZ, [UR6+0xf8], UR4 ;  /* 0x0000f804063f95b2 */ /* 0x0000620008000100 */
[----:B------:R-:W-:Y:S01]  /*0760*/  NOP ;  /* 0x0000000000007918 */ /* 0x000fe20000000000 */
[----:B-1----:R-:W-:Y:S06]  /*0770*/  BAR.SYNC.DEFER_BLOCKING 0x0 ;  /* 0x0000000000007b1d */ /* 0x002fec0000010000 */
[----:B0-----:R-:W-:Y:S05]  /*0780*/  @!P1 BRA `(.L_x_4) ;  /* 0x0000021400689947 */ /* 0x001fea0003800000 */
[----:B------:R-:W-:-:S06]  /*0790*/  UISETP.GT.U32.AND UP0, UPT, UR10, 0x1, UPT ;  /* 0x000000010a00788c */ /* 0x000fcc000bf04070 */
[----:B------:R-:W-:-:S13]  /*07a0*/  PLOP3.LUT P0, PT, PT, PT, UP0, 0x80, 0x0 ;  /* 0x000000000000781c */ /* 0x000fda0003f0f008 */
[----:B------:R-:W-:Y:S05]  /*07b0*/  @P0 EXIT ;  /* 0x000000000000094d */ /* 0x000fea0003800000 */
[----:B------:R-:W-:Y:S01]  /*07c0*/  IMAD.MOV.U32 R5, RZ, RZ, -0x1 ;  /* 0xffffffffff057424 */ /* 0x000fe200078e00ff */
[----:B------:R-:W-:Y:S01]  /*07d0*/  ULDC.64 UR4, c[0x0][0x650] ;  /* 0x0001940000047ab9 */ /* 0x000fe20000000a00 */
[----:B------:R-:W-:Y:S01]  /*07e0*/  IMAD.MOV.U32 R4, RZ, RZ, -0x1 ;  /* 0xffffffffff047424 */ /* 0x000fe200078e00ff */
[----:B------:R-:W-:Y:S01]  /*07f0*/  ISETP.GE.U32.AND P0, PT, R10, UR4, PT ;  /* 0x000000040a007c0c */ /* 0x000fe2000bf06070 */
[----:B------:R-:W-:Y:S01]  /*0800*/  UMOV UR10, 0xffffffff ;  /* 0xffffffff000a7882 */ /* 0x000fe20000000000 */
[----:B------:R0:W-:Y:S01]  /*0810*/  STL [R1+0x464], R5 ;  /* 0x0004640501007387 */ /* 0x0001e20000100800 */
[----:B------:R-:W-:Y:S02]  /*0820*/  PRMT R0, RZ, 0x7610, R0 ;  /* 0x00007610ff007816 */ /* 0x000fe40000000000 */
[----:B------:R-:W-:Y:S01]  /*0830*/  ISETP.GE.U32.AND.EX P0, PT, R14, UR5, PT, P0 ;  /* 0x000000050e007c0c */ /* 0x000fe2000bf06100 */
[----:B------:R0:W-:-:S12]  /*0840*/  STL [R1+0x460], R4 ;  /* 0x0004600401007387 */ /* 0x0001d80000100800 */
[----:B0-----:R-:W-:Y:S05]  /*0850*/  @P0 BRA `(.L_x_5) ;  /* 0x00000004006c0947 */ /* 0x001fea0003800000 */
[----:B------:R-:W-:Y:S01]  /*0860*/  ULDC.64 UR14, c[0x0][0x628] ;  /* 0x00018a00000e7ab9 */ /* 0x000fe20000000a00 */
[----:B------:R-:W0:Y:S01]  /*0870*/  LDC.64 R12, c[0x0][0x620] ;  /* 0x00018800ff0c7b82 */ /* 0x000e220000000a00 */
[----:B------:R-:W-:Y:S01]  /*0880*/  ISETP.NE.U32.AND P0, PT, RZ, UR14, PT ;  /* 0x0000000eff007c0c */ /* 0x000fe2000bf05070 */
[----:B------:R-:W-:Y:S01]  /*0890*/  ULDC UR11, c[0x0][0x630] ;  /* 0x00018c00000b7ab9 */ /* 0x000fe20000000800 */
[----:B------:R-:W-:Y:S02]  /*08a0*/  R2UR UR4, R10 ;  /* 0x000000000a0472ca */ /* 0x000fe400000e0000 */
[----:B------:R-:W-:Y:S02]  /*08b0*/  ISETP.NE.AND.EX P0, PT, RZ, UR15, PT, P0 ;  /* 0x0000000fff007c0c */ /* 0x000fe4000bf05300 */
[----:B------:R-:W-:-:S11]  /*08c0*/  R2UR UR5, R14 ;  /* 0x000000000e0572ca */ /* 0x000fd600000e0000 */
[----:B------:R-:W-:Y:S05]  /*08d0*/  @!P0 BRA `(.L_x_6) ;  /* 0x0000000000308947 */ /* 0x000fea0003800000 */
[----:B------:R-:W-:Y:S01]  /*08e0*/  R2UR UR4, R10 ;  /* 0x000000000a0472ca */ /* 0x000fe200000e0000 */
[----:B------:R-:W-:Y:S01]  /*08f0*/  ULDC UR8, c[0x0][0x634] ;  /* 0x00018d0000087ab9 */ /* 0x000fe20000000800 */
[----:B------:R-:W-:-:S11]  /*0900*/  R2UR UR10, R14 ;  /* 0x000000000e0a72ca */ /* 0x000fd600000e0000 */
[----:B------:R-:W-:-:S04]  /*0910*/  UIADD3 UR8, UP0, UR4, UR8, URZ ;  /* 0x0000000804087290 */ /* 0x000fc8000ff1e03f */
[----:B------:R-:W-:-:S04]  /*0920*/  UIADD3.X UR10, URZ, UR10, URZ, UP0, !UPT ;  /* 0x0000000a3f0a7290 */ /* 0x000fc800087fe43f */
[----:B------:R-:W-:-:S04]  /*0930*/  UIMAD.WIDE.U32 UR4, UR10, UR14, URZ ;  /* 0x0000000e0a0472a5 */ /* 0x000fc8000f8e003f */
[----:B------:R-:W-:Y:S02]  /*0940*/  UIMAD.WIDE.U32 UR6, UP0, UR8, UR15, UR4 ;  /* 0x0000000f080672a5 */ /* 0x000fe4000f800004 */
[----:B------:R-:W-:Y:S02]  /*0950*/  UIMAD.WIDE.U32 UR4, UR8, UR14, URZ ;  /* 0x0000000e080472a5 */ /* 0x000fe4000f8e003f */
[----:B------:R-:W-:Y:S02]  /*0960*/  UIADD3.X UR9, URZ, URZ, URZ, UP0, !UPT ;  /* 0x0000003f3f097290 */ /* 0x000fe400087fe43f */
[----:B------:R-:W-:Y:S01]  /*0970*/  UIADD3 URZ, UP0, UR5, UR6, URZ ;  /* 0x00000006053f7290 */ /* 0x000fe2000ff1e03f */
[----:B------:R-:W-:-:S03]  /*0980*/  UMOV UR8, UR7 ;  /* 0x0000000700087c82 */ /* 0x000fc60008000000 */
[----:B------:R-:W-:-:S12]  /*0990*/  UIMAD.WIDE.U32.X UR4, UR10, UR15, UR8, UP0 ;  /* 0x0000000f0a0472a5 */ /* 0x000fd800080e0408 */
.L_x_6:
[----:B------:R-:W-:Y:S01]  /*09a0*/  USHF.R.U64 UR10, UR4, UR11, UR5 ;  /* 0x0000000b040a7299 */ /* 0x000fe20008001205 */
[----:B------:R-:W1:Y:S01]  /*09b0*/  LDC R8, c[0x0][0x618] ;  /* 0x00018600ff087b82 */ /* 0x000e620000000800 */
[----:B------:R-:W-:Y:S01]  /*09c0*/  USHF.R.U32.HI UR4, URZ, UR11, UR5 ;  /* 0x0000000b3f047299 */ /* 0x000fe20008011605 */
[----:B------:R-:W-:Y:S01]  /*09d0*/  I2FP.F32.U32 R0, R2 ;  /* 0x0000000200007245 */ /* 0x000fe20000201000 */
[----:B------:R-:W-:Y:S01]  /*09e0*/  IMAD.MOV.U32 R4, RZ, RZ, R10 ;  /* 0x000000ffff047224 */ /* 0x000fe200078e000a */
[----:B------:R-:W-:Y:S01]  /*09f0*/  ULDC UR5, c[0x0][0x150] ;  /* 0x0000540000057ab9 */ /* 0x000fe20000000800 */
[----:B------:R-:W-:Y:S01]  /*0a00*/  IADD3 R7, P0, RZ, -UR10, RZ ;  /* 0x8000000aff077c10 */ /* 0x000fe2000ff1e0ff */
[----:B------:R-:W-:Y:S02]  /*0a10*/  IMAD.MOV.U32 R5, RZ, RZ, R14 ;  /* 0x000000ffff057224 */ /* 0x000fe400078e000e */
[----:B------:R-:W-:Y:S01]  /*0a20*/  FMUL R0, R0, UR5 ;  /* 0x0000000500007c20 */ /* 0x000fe20008400000 */
[----:B------:R-:W2:Y:S01]  /*0a30*/  LDC.64 R20, c[0x0][0x640] ;  /* 0x00019000ff147b82 */ /* 0x000ea20000000a00 */
[----:B------:R-:W-:Y:S01]  /*0a40*/  IMAD.X R9, RZ, RZ, ~UR4, P0 ;  /* 0x80000004ff097e24 */ /* 0x000fe200080e06ff */
[----:B------:R-:W-:Y:S01]  /*0a50*/  ULDC UR4, c[0x0][0x154] ;  /* 0x0000550000047ab9 */ /* 0x000fe20000000800 */
[----:B0-----:R-:W-:-:S02]  /*0a60*/  IMAD.WIDE.U32 R4, R7, R12, R4 ;  /* 0x0000000c07047225 */ /* 0x001fc400078e0004 */
[----:B------:R-:W0:Y:S03]  /*0a70*/  F2I.U32.TRUNC.NTZ R0, R0 ;  /* 0x0000000000007305 */ /* 0x000e26000020f000 */
[----:B------:R-:W3:Y:S01]  /*0a80*/  LDC R3, c[0x0][0x144] ;  /* 0x00005100ff037b82 */ /* 0x000ee20000000800 */
[----:B------:R-:W-:-:S04]  /*0a90*/  IMAD R6, R9, R12, RZ ;  /* 0x0000000c09067224 */ /* 0x000fc800078e02ff */
[----:B------:R-:W-:-:S03]  /*0aa0*/  IMAD R7, R7, R13, R6 ;  /* 0x0000000d07077224 */ /* 0x000fc600078e0206 */
[----:B------:R-:W4:Y:S01]  /*0ab0*/  LDC R10, c[0x0][0x608] ;  /* 0x00018200ff0a7b82 */ /* 0x000f220000000800 */
[----:B------:R-:W-:Y:S02]  /*0ac0*/  IMAD.IADD R5, R5, 0x1, R7 ;  /* 0x0000000105057824 */ /* 0x000fe400078e0207 */
[----:B------:R-:W-:Y:S02]  /*0ad0*/  IMAD.MOV.U32 R7, RZ, RZ, -0x1 ;  /* 0xffffffffff077424 */ /* 0x000fe400078e00ff */
[----:B0-----:R-:W-:Y:S01]  /*0ae0*/  IMAD.MOV R6, RZ, RZ, -R0 ;  /* 0x000000ffff067224 */ /* 0x001fe200078e0a00 */
[----:B-1----:R-:W-:Y:S02]  /*0af0*/  SHF.R.U64 R14, R4, R8, R5 ;  /* 0x00000008040e7219 */ /* 0x002fe40000001205 */
[----:B------:R-:W0:Y:S01]  /*0b00*/  LDC R18, c[0x0][0x658] ;  /* 0x00019600ff127b82 */ /* 0x000e220000000800 */
[----:B------:R-:W-:Y:S02]  /*0b10*/  I2FP.F32.U32 R4, R11 ;  /* 0x0000000b00047245 */ /* 0x000fe40000201000 */
[----:B--2---:R-:W-:-:S02]  /*0b20*/  ISETP.NE.U32.AND P0, PT, R20, RZ, PT ;  /* 0x000000ff1400720c */ /* 0x004fc40003f05070 */
[----:B------:R-:W-:Y:S01]  /*0b30*/  SHF.R.U32.HI R5, RZ, R8, R5 ;  /* 0x00000008ff057219 */ /* 0x000fe20000011605 */
[----:B------:R-:W-:Y:S01]  /*0b40*/  FMUL R4, R4, UR4 ;  /* 0x0000000404047c20 */ /* 0x000fe20008400000 */
[----:B------:R-:W-:Y:S01]  /*0b50*/  ISETP.NE.AND.EX P0, PT, R21, RZ, PT, P0 ;  /* 0x000000ff1500720c */ /* 0x000fe20003f05300 */
[----:B------:R-:W1:Y:S01]  /*0b60*/  LDC R12, c[0x0][0x148] ;  /* 0x00005200ff0c7b82 */ /* 0x000e620000000800 */
[----:B---3--:R-:W-:-:S07]  /*0b70*/  IMAD R0, R3, R6, R2 ;  /* 0x0000000603007224 */ /* 0x008fce00078e0202 */
[----:B------:R-:W2:Y:S01]  /*0b80*/  LDC R16, c[0x0][0x600] ;  /* 0x00018000ff107b82 */ /* 0x000ea20000000800 */
[-CC-:B----4-:R-:W-:Y:S02]  /*0b90*/  SHF.R.U64 R22, R14, R10.reuse, R5.reuse ;  /* 0x0000000a0e167219 */ /* 0x190fe40000001205 */
[----:B------:R-:W-:Y:S01]  /*0ba0*/  SHF.R.U32.HI R3, RZ, R10, R5 ;  /* 0x0000000aff037219 */ /* 0x000fe20000011605 */
[----:B------:R-:W-:Y:S01]  /*0bb0*/  IMAD.MOV.U32 R5, RZ, RZ, 0x1 ;  /* 0x00000001ff057424 */ /* 0x000fe200078e00ff */
[----:B------:R3:W4:Y:S03]  /*0bc0*/  F2I.U32.TRUNC.NTZ R10, R4 ;  /* 0x00000004000a7305 */ /* 0x000726000020f000 */
[----:B------:R-:W1:Y:S01]  /*0bd0*/  LDC R15, c[0x0][0x648] ;  /* 0x00019200ff0f7b82 */ /* 0x000e620000000800 */
[-C--:B0-----:R-:W-:Y:S02]  /*0be0*/  SHF.L.U32 R2, R7, R18.reuse, RZ ;  /* 0x0000001207027219 */ /* 0x081fe400000006ff */
[----:B------:R-:W-:-:S02]  /*0bf0*/  SHF.R.U64 R24, R22, R18, R3 ;  /* 0x0000001216187219 */ /* 0x000fc40000001203 */
[----:B------:R-:W-:Y:S02]  /*0c00*/  LOP3.LUT R9, RZ, R2, RZ, 0x33, !PT ;  /* 0x00000002ff097212 */ /* 0x000fe400078e33ff */
[-C--:B------:R-:W-:Y:S01]  /*0c10*/  SHF.R.U32.HI R3, RZ, R18.reuse, R3 ;  /* 0x00000012ff037219 */ /* 0x080fe20000011603 */
[----:B------:R-:W0:Y:S01]  /*0c20*/  LDC R17, c[0x0][0x638] ;  /* 0x00018e00ff117b82 */ /* 0x000e220000000800 */
[----:B------:R-:W-:Y:S01]  /*0c30*/  SHF.L.U32 R8, R5, R18, RZ ;  /* 0x0000001205087219 */ /* 0x000fe200000006ff */
[----:B------:R-:W-:-:S06]  /*0c40*/  IMAD.MOV.U32 R2, RZ, RZ, R24 ;  /* 0x000000ffff027224 */ /* 0x000fcc00078e0018 */
[----:B------:R-:W0:Y:S01]  /*0c50*/  LDC R19, c[0x0][0x610] ;  /* 0x00018400ff137b82 */ /* 0x000e220000000800 */
[----:B---34-:R-:W-:Y:S05]  /*0c60*/  @!P0 BRA `(.L_x_7) ;  /* 0x0000000000288947 */ /* 0x018fea0003800000 */
[----:B------:R-:W3:Y:S02]  /*0c70*/  LDC R7, c[0x0][0x64c] ;  /* 0x00019300ff077b82 */ /* 0x000ee40000000800 */
[----:B---3--:R-:W-:-:S05]  /*0c80*/  IADD3 R7, P0, R24, R7, RZ ;  /* 0x0000000718077210 */ /* 0x008fca0007f1e0ff */
[----:B------:R-:W-:-:S04]  /*0c90*/  IMAD.X R13, RZ, RZ, R3, P0 ;  /* 0x000000ffff0d7224 */ /* 0x000fc800000e0603 */
[----:B------:R-:W-:-:S04]  /*0ca0*/  IMAD.WIDE.U32 R2, R13, R20, RZ ;  /* 0x000000140d027225 */ /* 0x000fc800078e00ff */
[----:B------:R-:W-:-:S04]  /*0cb0*/  IMAD.WIDE.U32 R4, P0, R7, R21, R2 ;  /* 0x0000001507047225 */ /* 0x000fc80007800002 */
[----:B------:R-:W-:-:S04]  /*0cc0*/  IMAD.WIDE.U32 R2, R7, R20, RZ ;  /* 0x0000001407027225 */ /* 0x000fc800078e00ff */
[----:B------:R-:W-:Y:S01]  /*0cd0*/  IMAD.X R7, RZ, RZ, RZ, P0 ;  /* 0x000000ffff077224 */ /* 0x000fe200000e06ff */
[----:B------:R-:W-:Y:S01]  /*0ce0*/  IADD3 RZ, P0, R3, R4, RZ ;  /* 0x0000000403ff7210 */ /* 0x000fe20007f1e0ff */
[----:B------:R-:W-:-:S04]  /*0cf0*/  IMAD.MOV.U32 R6, RZ, RZ, R5 ;  /* 0x000000ffff067224 */ /* 0x000fc800078e0005 */
[----:B------:R-:W-:-:S08]  /*0d00*/  IMAD.WIDE.U32.X R2, R13, R21, R6, P0 ;  /* 0x000000150d027225 */ /* 0x000fd000000e0406 */
.L_x_7:
[----:B-1----:R-:W-:Y:S01]  /*0d10*/  SHF.R.U64 R2, R2, R15, R3 ;  /* 0x0000000f02027219 */ /* 0x002fe20000001203 */
[----:B--2---:R-:W-:Y:S01]  /*0d20*/  VIADD R3, R16, 0xffffffff ;  /* 0xffffffff10037836 */ /* 0x004fe20000000000 */
[----:B------:R-:W-:Y:S01]  /*0d30*/  LOP3.LUT R9, R22, R9, RZ, 0xc0, !PT ;  /* 0x0000000916097212 */ /* 0x000fe200078ec0ff */
[----:B------:R-:W-:Y:S02]  /*0d40*/  IMAD.MOV R10, RZ, RZ, -R10 ;  /* 0x000000ffff0a7224 */ /* 0x000fe400078e0a0a */
[----:B------:R-:W-:Y:S01]  /*0d50*/  IMAD.MOV R4, RZ, RZ, -R2 ;  /* 0x000000ffff047224 */ /* 0x000fe200078e0a02 */
[----:B------:R-:W-:Y:S01]  /*0d60*/  LOP3.LUT R14, R14, R3, RZ, 0xc0, !PT ;  /* 0x000000030e0e7212 */ /* 0x000fe200078ec0ff */
[----:B------:R-:W-:Y:S02]  /*0d70*/  @P4 IMAD R0, R12, R10, R11 ;  /* 0x0000000a0c004224 */ /* 0x000fe400078e020b */
[----:B------:R-:W-:Y:S02]  /*0d80*/  IMAD R9, R8, R2, R9 ;  /* 0x0000000208097224 */ /* 0x000fe400078e0209 */
[----:B0-----:R-:W-:-:S02]  /*0d90*/  IMAD R3, R4, R17, R24 ;  /* 0x0000001104037224 */ /* 0x001fc400078e0218 */
[----:B------:R-:W-:Y:S02]  /*0da0*/  IMAD R2, R9, R19, R0 ;  /* 0x0000001309027224 */ /* 0x000fe400078e0200 */
[----:B------:R-:W-:Y:S02]  /*0db0*/  IMAD R3, R3, R16, R14 ;  /* 0x0000001003037224 */ /* 0x000fe400078e020e */
[----:B------:R-:W-:-:S03]  /*0dc0*/  IMAD.MOV.U32 R0, RZ, RZ, 0x1 ;  /* 0x00000001ff007424 */ /* 0x000fc600078e00ff */
[----:B------:R-:W-:Y:S02]  /*0dd0*/  SEL R4, R3, R2, !P4 ;  /* 0x0000000203047207 */ /* 0x000fe40006000000 */
[----:B------:R-:W-:-:S03]  /*0de0*/  SEL R2, R2, R3, !P4 ;  /* 0x0000000302027207 */ /* 0x000fc60006000000 */
[----:B------:R0:W-:Y:S04]  /*0df0*/  STL [R1+0x460], R4 ;  /* 0x0004600401007387 */ /* 0x0001e80000100800 */
[----:B------:R0:W-:Y:S02]  /*0e00*/  STL [R1+0x464], R2 ;  /* 0x0004640201007387 */ /* 0x0001e40000100800 */
.L_x_5:
[----:B------:R-:W-:-:S08]  /*0e10*/  NOP ;  /* 0x0000000000007918 */ /* 0x000fd00000000000 */
[----:B------:R-:W1:Y:S02]  /*0e20*/  USETMAXREG.TRY_ALLOC.CTAPOOL UP0, 0xf0 ;  /* 0x000000f0000079c8 */ /* 0x000e640008000600 */
[----:B-1----:R-:W-:-:S13]  /*0e30*/  PLOP3.LUT P0, PT, PT, PT, UP0, 0x80, 0x0 ;  /* 0x000000000000781c */ /* 0x002fda0003f0f008 */
[----:B------:R-:W-:Y:S05]  /*0e40*/  @!P0 BRA `(.L_x_5) ;  /* 0xfffffffc00f08947 */ /* 0x000fea000383ffff */
[----:B------:R-:W-:Y:S01]  /*0e50*/  ULDC.64 UR4, c[0x0][0x598] ;  /* 0x0001660000047ab9 */ /* 0x000fe20000000a00 */
[----:B------:R-:W-:Y:S01]  /*0e60*/  ULDC.64 UR20, c[0x0][0x208] ;  /* 0x0000820000147ab9 */ /* 0x000fe20000000a00 */
[----:B------:R-:W-:-:S04]  /*0e70*/  ISETP.NE.U32.AND P0, PT, RZ, UR4, PT ;  /* 0x00000004ff007c0c */ /* 0x000fc8000bf05070 */
[----:B------:R-:W-:-:S13]  /*0e80*/  ISETP.NE.AND.EX P0, PT, RZ, UR5, PT, P0 ;  /* 0x00000005ff007c0c */ /* 0x000fda000bf05300 */
[----:B------:R-:W-:Y:S05]  /*0e90*/  @!P0 BRA `(.L_x_8) ;  /* 0x0000000000208947 */ /* 0x000fea0003800000 */
[----:B0-----:R-:W0:Y:S02]  /*0ea0*/  LDC.64 R2, c[0x0][0x598] ;  /* 0x00016600ff027b82 */ /* 0x001e240000000a00 */
[----:B0-----:R-:W2:Y:S02]  /*0eb0*/  LDG.E.64 R2, desc[UR20][R2.64] ;  /* 0x0000001402027981 */ /* 0x001ea4000c1e1b00 */
[----:B--2---:R-:W-:-:S04]  /*0ec0*/  ISETP.NE.U32.AND P0, PT, R2, RZ, PT ;  /* 0x000000ff0200720c */ /* 0x004fc80003f05070 */
[----:B------:R-:W-:-:S13]  /*0ed0*/  ISETP.NE.AND.EX P0, PT, R3, RZ, PT, P0 ;  /* 0x000000ff0300720c */ /* 0x000fda0003f05300 */
[----:B------:R-:W-:Y:S05]  /*0ee0*/  @!P0 BRA `(.L_x_8) ;  /* 0x00000000000c8947 */ /* 0x000fea0003800000 */
[----:B------:R-:W2:Y:S02]  /*0ef0*/  LD.E R2, desc[UR20][R2.64] ;  /* 0x0000001402027980 */ /* 0x000ea4000c101900 */
[----:B--2---:R-:W-:Y:S01]  /*0f00*/  R2UR UR22, R2 ;  /* 0x00000000021672ca */ /* 0x004fe200000e0000 */
[----:B------:R-:W-:-:S14]  /*0f10*/  BRA `(.L_x_9) ;  /* 0x0000000000247947 */ /* 0x000fdc0003800000 */
.L_x_8:
[----:B------:R-:W-:Y:S02]  /*0f20*/  ULDC.64 UR4, c[0x0][0x588] ;  /* 0x0001620000047ab9 */ /* 0x000fe40000000a00 */
[----:B------:R-:W-:-:S04]  /*0f30*/  ISETP.NE.U32.AND P0, PT, RZ, UR4, PT ;  /* 0x00000004ff007c0c */ /* 0x000fc8000bf05070 */
[----:B------:R-:W-:-:S13]  /*0f40*/  ISETP.NE.AND.EX P0, PT, RZ, UR5, PT, P0 ;  /* 0x00000005ff007c0c */ /* 0x000fda000bf05300 */
[----:B------:R-:W-:Y:S05]  /*0f50*/  @!P0 BRA `(.L_x_10) ;  /* 0x0000000000108947 */ /* 0x000fea0003800000 */
[----:B0-----:R-:W0:Y:S02]  /*0f60*/  LDC.64 R2, c[0x0][0x588] ;  /* 0x00016200ff027b82 */ /* 0x001e240000000a00 */
[----:B0-----:R-:W2:Y:S02]  /*0f70*/  LDG.E R2, desc[UR20][R2.64] ;  /* 0x0000001402027981 */ /* 0x001ea4000c1e1900 */
[----:B--2---:R-:W-:Y:S01]  /*0f80*/  R2UR UR22, R2 ;  /* 0x00000000021672ca */ /* 0x004fe200000e0000 */
[----:B------:R-:W-:-:S14]  /*0f90*/  BRA `(.L_x_9) ;  /* 0x0000000000047947 */ /* 0x000fdc0003800000 */
.L_x_10:
[----:B------:R-:W-:-:S05]  /*0fa0*/  ULDC UR22, c[0x0][0x580] ;  /* 0x0001600000167ab9 */ /* 0x000fca0000000800 */
.L_x_9:
[----:B------:R-:W-:Y:S02]  /*0fb0*/  ULDC.64 UR4, c[0x0][0x5a0] ;  /* 0x0001680000047ab9 */ /* 0x000fe40000000a00 */
        /* <DEDUP_REMOVED lines=11> */
.L_x_11:
        /* <DEDUP_REMOVED lines=8> */
.L_x_13:
[----:B------:R-:W-:-:S05]  /*10f0*/  ULDC UR23, c[0x0][0x584] ;  /* 0x0001610000177ab9 */ /* 0x000fca0000000800 */
.L_x_12:
[----:B------:R-:W-:-:S13]  /*1100*/  LOP3.LUT P0, RZ, R0, 0xff, RZ, 0xc0, !PT ;  /* 0x000000ff00ff7812 */ /* 0x000fda000780c0ff */
[----:B------:R-:W-:Y:S05]  /*1110*/  @!P0 EXIT ;  /* 0x000000000000894d */ /* 0x000fea0003800000 */
[----:B------:R-:W-:Y:S01]  /*1120*/  ULDC UR4, c[0x0][0x28c] ;  /* 0x0000a30000047ab9 */ /* 0x000fe20000000800 */
[----:B------:R-:W-:Y:S02]  /*1130*/  ULOP3.LUT UR24, UR13, 0x1, URZ, 0xfc, !UPT ;  /* 0x000000010d187892 */ /* 0x000fe4000f8efc3f */
[----:B------:R-:W-:-:S04]  /*1140*/  UIADD3 UR4, UR4, 0x1f, URZ ;  /* 0x0000001f04047890 */ /* 0x000fc8000fffe03f */
[----:B------:R-:W-:-:S04]  /*1150*/  USHF.R.S32.HI UR5, URZ, 0x1f, UR4 ;  /* 0x0000001f3f057899 */ /* 0x000fc80008011404 */
[----:B------:R-:W-:-:S03]  /*1160*/  ULEA.HI UR5, UR5, UR4, URZ, 0x5 ;  /* 0x0000000405057291 */ /* 0x000fc6000f8f283f */
[----:B------:R-:W-:Y:S01]  /*1170*/  UMOV UR4, URZ ;  /* 0x0000003f00047c82 */ /* 0x000fe20008000000 */
[----:B------:R-:W-:-:S03]  /*1180*/  USHF.R.S32.HI UR9, URZ, 0x5, UR5 ;  /* 0x000000053f097899 */ /* 0x000fc60008011405 */
[----:B------:R-:W-:-:S09]  /*1190*/  UMOV UR5, URZ ;  /* 0x0000003f00057c82 */ /* 0x000fd20008000000 */
.L_x_550:
[----:B------:R-:W-:Y:S01]  /*11a0*/  STL [R1+0x454], RZ ;  /* 0x000454ff01007387 */ /* 0x000fe20000100800 */
[----:B-1----:R-:W1:Y:S01]  /*11b0*/  S2UR UR16, SR_CgaCtaId ;  /* 0x00000000001079c3 */ /* 0x002e620000008800 */
[----:B------:R-:W-:Y:S01]  /*11c0*/  UMOV UR15, 0x400 ;  /* 0x00000400000f7882 */ /* 0x000fe20000000000 */
[----:B------:R-:W-:Y:S01]  /*11d0*/  UMOV UR6, URZ ;  /* 0x0000003f00067c82 */ /* 0x000fe20008000000 */
[----:B------:R-:W-:Y:S01]  /*11e0*/  STL [R1+0x450], RZ ;  /* 0x000450ff01007387 */ /* 0x000fe20000100800 */
[----:B------:R-:W-:Y:S01]  /*11f0*/  UMOV UR7, URZ ;  /* 0x0000003f00077c82 */ /* 0x000fe20008000000 */
[----:B------:R-:W-:Y:S01]  /*1200*/  UMOV UR8, URZ ;  /* 0x0000003f00087c82 */ /* 0x000fe20008000000 */
[----:B------:R-:W-:Y:S01]  /*1210*/  CS2R R236, SRZ ;  /* 0x0000000000ec7805 */ /* 0x000fe2000001ff00 */
[----:B------:R-:W-:Y:S01]  /*1220*/  STL [R1+0x44c], RZ ;  /* 0x00044cff01007387 */ /* 0x000fe20000100800 */
[----:B0-----:R-:W0:Y:S01]  /*1230*/  LDC R2, c[0x0][0x28c] ;  /* 0x0000a300ff027b82 */ /* 0x001e220000000800 */
[----:B------:R-:W-:-:S02]  /*1240*/  CS2R R234, SRZ ;  /* 0x0000000000ea7805 */ /* 0x000fc4000001ff00 */
[----:B------:R-:W-:Y:S01]  /*1250*/  CS2R R232, SRZ ;  /* 0x0000000000e87805 */ /* 0x000fe2000001ff00 */
[----:B------:R-:W-:Y:S01]  /*1260*/  STL [R1+0x448], RZ ;  /* 0x000448ff01007387 */ /* 0x000fe20000100800 */
[----:B------:R-:W-:Y:S02]  /*1270*/  CS2R R230, SRZ ;  /* 0x0000000000e67805 */ /* 0x000fe4000001ff00 */
[----:B------:R-:W-:Y:S02]  /*1280*/  CS2R R228, SRZ ;  /* 0x0000000000e47805 */ /* 0x000fe4000001ff00 */
[----:B------:R-:W-:Y:S01]  /*1290*/  CS2R R226, SRZ ;  /* 0x0000000000e27805 */ /* 0x000fe2000001ff00 */
[----:B------:R-:W-:Y:S01]  /*12a0*/  STL [R1+0x444], RZ ;  /* 0x000444ff01007387 */ /* 0x000fe20000100800 */
[----:B------:R-:W-:Y:S02]  /*12b0*/  CS2R R224, SRZ ;  /* 0x0000000000e07805 */ /* 0x000fe4000001ff00 */
        /* <DEDUP_REMOVED lines=15> */
[----:B0-----:R-:W-:Y:S02]  /*13b0*/  ISETP.GE.AND P0, PT, R2, 0x1, PT ;  /* 0x000000010200780c */ /* 0x001fe40003f06270 */
        /* <DEDUP_REMOVED lines=131> */
[----:B------:R-:W-:-:S03]  /*1bf0*/  CS2R R150, SRZ ;  /* 0x0000000000967805 */ /* 0x000fc6000001ff00 */
[----:B------:R-:W-:Y:S04]  /*1c00*/  STL [R1+0x3ac], RZ ;  /* 0x0003acff01007387 */ /* 0x000fe80000100800 */
        /* <DEDUP_REMOVED lines=107> */
[----:B------:R-:W-:Y:S04]  /*22c0*/  STL [R1], RZ ;  /* 0x000000ff01007387 */ /* 0x000fe80000100800 */
        /* <DEDUP_REMOVED lines=39> */
[----:B------:R-:W-:Y:S01]  /*2540*/  STL [R1+0xa0], RZ ;  /* 0x0000a0ff01007387 */ /* 0x000fe20000100800 */
[----:B------:R-:W0:Y:S03]  /*2550*/  S2R R0, SR_TID.X ;  /* 0x0000000000007919 */ /* 0x000e260000002100 */
        /* <DEDUP_REMOVED lines=8> */
[----:B0-----:R-:W-:-:S03]  /*25e0*/  LOP3.LUT R0, R0, 0x80, RZ, 0xc0, !PT ;  /* 0x0000008000007812 */ /* 0x001fc600078ec0ff */
[----:B------:R-:W-:Y:S01]  /*25f0*/  STL [R1+0xc4], RZ ;  /* 0x0000c4ff01007387 */ /* 0x000fe20000100800 */
[----:B------:R-:W-:-:S03]  /*2600*/  SHF.R.U32.HI R0, RZ, 0x7, R0 ;  /* 0x00000007ff007819 */ /* 0x000fc60000011600 */
        /* <DEDUP_REMOVED lines=33> */
[----:B------:R-:W0:Y:S04]  /*2820*/  SHFL.IDX PT, R0, R0, RZ, 0x1f ;  /* 0x00001fff00007589 */ /* 0x000e2800000e0000 */
[----:B--2---:R2:W-:Y:S04]  /*2830*/  STL [R1+0x14c], RZ ;  /* 0x00014cff01007387 */ /* 0x0045e80000100800 */
[----:B------:R2:W-:Y:S04]  /*2840*/  STL [R1+0x150], RZ ;  /* 0x000150ff01007387 */ /* 0x0005e80000100800 */
[----:B------:R2:W-:Y:S04]  /*2850*/  STL [R1+0x154], RZ ;  /* 0x000154ff01007387 */ /* 0x0005e80000100800 */
[----:B------:R2:W-:Y:S04]  /*2860*/  STL [R1+0x158], RZ ;  /* 0x000158ff01007387 */ /* 0x0005e80000100800 */
[----:B------:R2:W-:Y:S04]  /*2870*/  STL [R1+0x15c], RZ ;  /* 0x00015cff01007387 */ /* 0x0005e80000100800 */
[----:B------:R2:W-:Y:S01]  /*2880*/  STL [R1+0x160], RZ ;  /* 0x000160ff01007387 */ /* 0x0005e20000100800 */
[----:B0-----:R-:W-:Y:S01]  /*2890*/  R2UR UR12, R0 ;  /* 0x00000000000c72ca */ /* 0x001fe200000e0000 */
[----:B------:R-:W-:-:S02]  /*28a0*/  IMAD.U32 R0, RZ, RZ, UR4 ;  /* 0x00000004ff007e24 */ /* 0x000fc4000f8e00ff */
[----:B------:R2:W-:Y:S04]  /*28b0*/  STL [R1+0x164], RZ ;  /* 0x000164ff01007387 */ /* 0x0005e80000100800 */
[----:B------:R2:W-:Y:S04]  /*28c0*/  STL [R1+0x168], RZ ;  /* 0x000168ff01007387 */ /* 0x0005e80000100800 */
[----:B------:R2:W-:Y:S02]  /*28d0*/  STL [R1+0x16c], RZ ;  /* 0x00016cff01007387 */ /* 0x0005e40000100800 */
[----:B------:R-:W-:-:S02]  /*28e0*/  ULEA.HI UR11, UR12, UR12, URZ, 0x1 ;  /* 0x0000000c0c0b7291 */ /* 0x000fc4000f8f083f */
[----:B------:R2:W-:Y:S02]  /*28f0*/  STL [R1+0x170], RZ ;  /* 0x000170ff01007387 */ /* 0x0005e40000100800 */
[----:B------:R-:W-:Y:S02]  /*2900*/  ULOP3.LUT UR14, UR11, 0x1ffffe, URZ, 0xc0, !UPT ;  /* 0x001ffffe0b0e7892 */ /* 0x000fe4000f8ec03f */
[----:B------:R2:W-:Y:S01]  /*2910*/  STL [R1+0x174], RZ ;  /* 0x000174ff01007387 */ /* 0x0005e20000100800 */
[----:B-1----:R-:W-:Y:S02]  /*2920*/  ULEA UR11, UR16, UR15, 0x18 ;  /* 0x0000000f100b7291 */ /* 0x002fe4000f8ec03f */
[----:B------:R-:W-:Y:S01]  /*2930*/  UIADD3 UR14, UR12, -UR14, URZ ;  /* 0x8000000e0c0e7290 */ /* 0x000fe2000fffe03f */
[----:B------:R2:W-:Y:S03]  /*2940*/  STL [R1+0x178], RZ ;  /* 0x000178ff01007387 */ /* 0x0005e60000100800 */
[----:B------:R-:W-:Y:S01]  /*2950*/  ULEA UR14, UR14, UR11, 0xb ;  /* 0x0000000b0e0e7291 */ /* 0x000fe2000f8e583f */
[----:B------:R2:W-:Y:S03]  /*2960*/  STL [R1+0x17c], RZ ;  /* 0x00017cff01007387 */ /* 0x0005e60000100800 */
[----:B------:R-:W-:Y:S01]  /*2970*/  UIADD3 UR14, UR14, 0x200, URZ ;  /* 0x000002000e0e7890 */ /* 0x000fe2000fffe03f */
[----:B------:R2:W-:Y:S03]  /*2980*/  STL [R1+0x180], RZ ;  /* 0x000180ff01007387 */ /* 0x0005e60000100800 */
[----:B------:R-:W-:Y:S01]  /*2990*/  USHF.R.U32.HI UR12, URZ, 0x4, UR14 ;  /* 0x000000043f0c7899 */ /* 0x000fe2000801160e */
[----:B------:R2:W-:Y:S02]  /*29a0*/  STL [R1+0x184], RZ ;  /* 0x000184ff01007387 */ /* 0x0005e40000100800 */
[----:B------:R-:W-:Y:S01]  /*29b0*/  UMOV UR14, UR5 ;  /* 0x00000005000e7c82 */ /* 0x000fe20008000000 */
[----:B------:R-:W-:Y:S01]  /*29c0*/  ULOP3.LUT UR12, UR12, 0x3fff, URZ, 0xc0, !UPT ;  /* 0x00003fff0c0c7892 */ /* 0x000fe2000f8ec03f */
[----:B------:R2:W-:Y:S04]  /*29d0*/  STL [R1+0x188], RZ ;  /* 0x000188ff01007387 */ /* 0x0005e80000100800 */
        /* <DEDUP_REMOVED lines=28> */
[----:B------:R2:W-:Y:S01]  /*2ba0*/  STL [R1+0x1fc], RZ ;  /* 0x0001fcff01007387 */ /* 0x0005e20000100800 */
[----:B------:R-:W-:Y:S05]  /*2bb0*/  @!P0 BRA `(.L_x_14) ;  /* 0x0000003400dc8947 */ /* 0x000fea0003800000 */
[----:B------:R-:W-:-:S06]  /*2bc0*/  UISETP.NE.AND UP0, UPT, UR24, 0x3, UPT ;  /* 0x000000031800788c */ /* 0x000fcc000bf05270 */
[----:B------:R-:W-:-:S13]  /*2bd0*/  PLOP3.LUT P1, PT, PT, PT, UP0, 0x80, 0x0 ;  /* 0x000000000000781c */ /* 0x000fda0003f2f008 */
[----:B------:R-:W-:Y:S05]  /*2be0*/  @!P1 BRA `(.L_x_15) ;  /* 0x0000000000049947 */ /* 0x000fea0003800000 */
[----:B------:R-:W-:Y:S01]  /*2bf0*/  BPT.TRAP 0x1 ;  /* 0x000000040000795c */ /* 0x000fe20000300000 */
.L_x_15:
[----:B------:R-:W-:Y:S01]  /*2c00*/  ULEA UR7, UR5, UR11, 0x3 ;  /* 0x0000000b05077291 */ /* 0x000fe2000f8e183f */
[----:B------:R-:W-:-:S05]  /*2c10*/  IMAD.U32 R0, RZ, RZ, UR4 ;  /* 0x00000004ff007e24 */ /* 0x000fca000f8e00ff */
[----:B------:R-:W-:-:S04]  /*2c20*/  SHF.L.U32 R0, R0, 0x1f, RZ ;  /* 0x0000001f00007819 */ /* 0x000fc800000006ff */
[----:B------:R0:W1:Y:S01]  /*2c30*/  SYNCS.PHASECHK.TRANS64.TRYWAIT P0, [UR7], R0 ;  /* 0x00000000ff0075a7 */ /* 0x0000620008000147 */
[----:B------:R-:W-:Y:S05]  /*2c40*/  @!P1 BRA `(.L_x_16) ;  /* 0x0000000000049947 */ /* 0x000fea0003800000 */
[----:B------:R-:W-:Y:S01]  /*2c50*/  BPT.TRAP 0x1 ;  /* 0x000000040000795c */ /* 0x000fe20000300000 */
.L_x_16:
[----:B------:R3:W-:Y:S01]  /*2c60*/  STL [R1+0x454], RZ ;  /* 0x000454ff01007387 */ /* 0x0007e20000100800 */
[----:B------:R-:W-:Y:S01]  /*2c70*/  UMOV UR6, 0x1 ;  /* 0x0000000100067882 */ /* 0x000fe20000000000 */
[----:B-1----:R-:W-:Y:S05]  /*2c80*/  @P0 BRA `(.L_x_17) ;  /* 0x0000000000080947 */ /* 0x002fea0003800000 */
[----:B------:R-:W1:Y:S02]  /*2c90*/  SYNCS.PHASECHK.TRANS64.TRYWAIT P0, [UR7], R0 ;  /* 0x00000000ff0075a7 */ /* 0x000e640008000147 */
[----:B-1----:R-:W-:Y:S05]  /*2ca0*/  @!P0 BRA `(.L_x_18) ;  /* 0x0000020c00388947 */ /* 0x002fea0003800000 */
.L_x_17:
[----:B------:R-:W-:Y:S01]  /*2cb0*/  UIADD3 UR7, UR11, 0x1c200, URZ ;  /* 0x0001c2000b077890 */ /* 0x000fe2000fffe03f */
[----:B------:R-:W-:Y:S01]  /*2cc0*/  WARPGROUP.ARRIVE ;  /* 0x00000000000079c5 */ /* 0x000fe20000000000 */
[----:B------:R-:W-:Y:S01]  /*2cd0*/  ULOP3.LUT UR16, UR12, 0x10000, URZ, 0xfc, !UPT ;  /* 0x000100000c107892 */ /* 0x000fe2000f8efc3f */
[----:B------:R-:W-:Y:S01]  /*2ce0*/  STL [R1+0x450], RZ ;  /* 0x000450ff01007387 */ /* 0x000fe20000100800 */
[----:B------:R-:W-:Y:S01]  /*2cf0*/  USHF.R.U32.HI UR7, URZ, 0x4, UR7 ;  /* 0x000000043f077899 */ /* 0x000fe20008011607 */
[----:B------:R-:W-:Y:S01]  /*2d00*/  CS2R R236, SRZ ;  /* 0x0000000000ec7805 */ /* 0x000fe2000001ff00 */
[----:B------:R-:W-:Y:S01]  /*2d10*/  ULEA UR16, UR5, UR16, 0x9 ;  /* 0x0000001005107291 */ /* 0x000fe2000f8e483f */
[----:B------:R-:W-:Y:S01]  /*2d20*/  STL [R1+0x44c], RZ ;  /* 0x00044cff01007387 */ /* 0x000fe20000100800 */
[----:B------:R-:W-:Y:S01]  /*2d30*/  ULOP3.LUT UR7, UR7, 0x3fff, URZ, 0xc0, !UPT ;  /* 0x00003fff07077892 */ /* 0x000fe2000f8ec03f */
[----:B------:R-:W-:Y:S01]  /*2d40*/  CS2R R234, SRZ ;  /* 0x0000000000ea7805 */ /* 0x000fe2000001ff00 */
[----:B------:R-:W-:Y:S01]  /*2d50*/  UMOV UR17, 0xc0000010 ;  /* 0xc000001000117882 */ /* 0x000fe20000000000 */
[----:B------:R-:W-:Y:S01]  /*2d60*/  UMOV UR19, 0xc0000010 ;  /* 0xc000001000137882 */ /* 0x000fe20000000000 */
[----:B------:R-:W-:Y:S01]  /*2d70*/  ULOP3.LUT UR7, UR7, 0x10000, URZ, 0xfc, !UPT ;  /* 0x0001000007077892 */ /* 0x000fe2000f8efc3f */
[----:B------:R-:W-:Y:S01]  /*2d80*/  STL [R1+0x448], RZ ;  /* 0x000448ff01007387 */ /* 0x000fe20000100800 */
[----:B------:R-:W-:-:S02]  /*2d90*/  CS2R R232, SRZ ;  /* 0x0000000000e87805 */ /* 0x000fc4000001ff00 */
[----:B------:R-:W-:Y:S01]  /*2da0*/  CS2R R230, SRZ ;  /* 0x0000000000e67805 */ /* 0x000fe2000001ff00 */
[----:B------:R-:W-:Y:S01]  /*2db0*/  ULEA UR18, UR5, UR7, 0x9 ;  /* 0x0000000705127291 */ /* 0x000fe2000f8e483f */
[----:B------:R-:W-:Y:S01]  /*2dc0*/  STL [R1+0x444], RZ ;  /* 0x000444ff01007387 */ /* 0x000fe20000100800 */
[----:B------:R-:W-:Y:S01]  /*2dd0*/  CS2R R228, SRZ ;  /* 0x0000000000e47805 */ /* 0x000fe2000001ff00 */
[----:B------:R-:W-:Y:S01]  /*2de0*/  ULDC UR7, c[0x0][0x50c] ;  /* 0x0001430000077ab9 */ /* 0x000fe20000000800 */
[----:B------:R-:W-:Y:S01]  /*2df0*/  CS2R R226, SRZ ;  /* 0x0000000000e27805 */ /* 0x000fe2000001ff00 */
[----:B------:R-:W-:Y:S01]  /*2e00*/  STL [R1+0x440], RZ ;  /* 0x000440ff01007387 */ /* 0x000fe20000100800 */
[----:B------:R-:W-:Y:S01]  /*2e10*/  UISETP.NE.AND UP0, UPT, UR7, 0x1, UPT ;  /* 0x000000010700788c */ /* 0x000fe2000bf05270 */
[----:B------:R-:W-:Y:S02]  /*2e20*/  CS2R R224, SRZ ;  /* 0x0000000000e07805 */ /* 0x000fe4000001ff00 */
[----:B------:R-:W-:Y:S01]  /*2e30*/  CS2R R222, SRZ ;  /* 0x0000000000de7805 */ /* 0x000fe2000001ff00 */
[----:B------:R-:W-:Y:S01]  /*2e40*/  QGMMA.64x256x32.F32.E5M2.E5M2 R4, gdesc[UR16], RZ, !UPT, gsb0 ;  /* 0x03e00000100479f3 */ /* 0x000fe2000c0038ff */
[----:B------:R-:W-:Y:S01]  /*2e50*/  STL [R1+0x43c], RZ ;  /* 0x00043cff01007387 */ /* 0x000fe20000100800 */
[----:B------:R-:W-:Y:S01]  /*2e60*/  UIADD3 UR16, UR16, 0x100, URZ ;  /* 0x0000010010107890 */ /* 0x000fe2000fffe03f */
[----:B------:R-:W-:Y:S01]  /*2e70*/  CS2R R220, SRZ ;  /* 0x0000000000dc7805 */ /* 0x000fe2000001ff00 */
[----:B------:R-:W-:Y:S01]  /*2e80*/  UMOV UR17, 0xc0000010 ;  /* 0xc000001000117882 */ /* 0x000fe20000000000 */
[----:B------:R-:W-:Y:S01]  /*2e90*/  STL [R1+0x438], RZ ;  /* 0x000438ff01007387 */ /* 0x000fe20000100800 */
[----:B------:R-:W-:Y:S01]  /*2ea0*/  USEL UR7, URZ, 0x1, UP0 ;  /* 0x000000013f077887 */ /* 0x000fe20008000000 */
[----:B------:R-:W-:-:S02]  /*2eb0*/  CS2R R218, SRZ ;  /* 0x0000000000da7805 */ /* 0x000fc4000001ff00 */
[----:B------:R-:W-:Y:S01]  /*2ec0*/  CS2R R216, SRZ ;  /* 0x0000000000d87805 */ /* 0x000fe2000001ff00 */
[----:B------:R-:W-:Y:S01]  /*2ed0*/  STL [R1+0x434], RZ ;  /* 0x000434ff01007387 */ /* 0x000fe20000100800 */
[----:B------:R-:W-:Y:S02]  /*2ee0*/  CS2R R214, SRZ ;  /* 0x0000000000d67805 */ /* 0x000fe4000001ff00 */
[----:B------:R-:W-:Y:S02]  /*2ef0*/  CS2R R212, SRZ ;  /* 0x0000000000d47805 */ /* 0x000fe4000001ff00 */
[----:B------:R-:W-:Y:S01]  /*2f00*/  ISETP.NE.AND P0, PT, RZ, UR7, PT ;  /* 0x00000007ff007c0c */ /* 0x000fe2000bf05270 */
        /* <DEDUP_REMOVED lines=93> */
[----:B------:R-:W-:-:S02]  /*34e0*/  WARPGROUP.DEPBAR.LE gsb0, 0x0 ;  /* 0x00008000000079c5 */ /* 0x000fc40000010000 */
[----:B-1----:R-:W-:Y:S01]  /*34f0*/  IMAD.MOV.U32 R3, RZ, RZ, R129 ;  /* 0x000000ffff037224 */ /* 0x002fe200078e0081 */
[----:B------:R-:W-:Y:S01]  /*3500*/  STL [R1+0x334], RZ ;  /* 0x000334ff01007387 */ /* 0x000fe20000100800 */
[----:B------:R-:W-:Y:S02]  /*3510*/  IMAD.MOV.U32 R2, RZ, RZ, R130 ;  /* 0x000000ffff027224 */ /* 0x000fe400078e0082 */
[----:B0-----:R-:W-:Y:S01]  /*3520*/  IMAD.MOV.U32 R0, RZ, RZ, R131 ;  /* 0x000000ffff007224 */ /* 0x001fe200078e0083 */
        /* <DEDUP_REMOVED lines=23> */
[----:B------:R0:W-:Y:S04]  /*36a0*/  STL.64 [R1], R4 ;  /* 0x0000000401007387 */ /* 0x0001e80000100a00 */
[----:B------:R1:W-:Y:S04]  /*36b0*/  STL.64 [R1+0x8], R6 ;  /* 0x0000080601007387 */ /* 0x0003e80000100a00 */
[----:B------:R4:W-:Y:S04]  /*36c0*/  STL.64 [R1+0x10], R8 ;  /* 0x0000100801007387 */ /* 0x0009e80000100a00 */
[----:B------:R5:W-:Y:S01]  /*36d0*/  STL.64 [R1+0x18], R10 ;  /* 0x0000180a01007387 */ /* 0x000be20000100a00 */
[----:B0-----:R-:W-:-:S03]  /*36e0*/  CS2R R4, SRZ ;  /* 0x0000000000047805 */ /* 0x001fc6000001ff00 */
[----:B------:R0:W-:Y:S01]  /*36f0*/  STL.64 [R1+0x20], R12 ;  /* 0x0000200c01007387 */ /* 0x0001e20000100a00 */
[----:B-1----:R-:W-:-:S03]  /*3700*/  CS2R R6, SRZ ;  /* 0x0000000000067805 */ /* 0x002fc6000001ff00 */
[----:B------:R1:W-:Y:S01]  /*3710*/  STL.64 [R1+0x28], R14 ;  /* 0x0000280e01007387 */ /* 0x0003e20000100a00 */
[----:B----4-:R-:W-:-:S03]  /*3720*/  CS2R R8, SRZ ;  /* 0x0000000000087805 */ /* 0x010fc6000001ff00 */
[----:B------:R4:W-:Y:S01]  /*3730*/  STL.64 [R1+0x30], R16 ;  /* 0x0000301001007387 */ /* 0x0009e20000100a00 */
[----:B-----5:R-:W-:-:S03]  /*3740*/  CS2R R10, SRZ ;  /* 0x00000000000a7805 */ /* 0x020fc6000001ff00 */
[----:B------:R5:W-:Y:S01]  /*3750*/  STL.64 [R1+0x38], R18 ;  /* 0x0000381201007387 */ /* 0x000be20000100a00 */
[----:B0-----:R-:W-:-:S03]  /*3760*/  CS2R R12, SRZ ;  /* 0x00000000000c7805 */ /* 0x001fc6000001ff00 */
[----:B------:R0:W-:Y:S01]  /*3770*/  STL.64 [R1+0x40], R20 ;  /* 0x0000401401007387 */ /* 0x0001e20000100a00 */
[----:B-1----:R-:W-:-:S03]  /*3780*/  CS2R R14, SRZ ;  /* 0x00000000000e7805 */ /* 0x002fc6000001ff00 */
[----:B------:R1:W-:Y:S01]  /*3790*/  STL.64 [R1+0x48], R22 ;  /* 0x0000481601007387 */ /* 0x0003e20000100a00 */
[----:B----4-:R-:W-:-:S03]  /*37a0*/  CS2R R16, SRZ ;  /* 0x0000000000107805 */ /* 0x010fc6000001ff00 */
[----:B------:R-:W-:Y:S01]  /*37b0*/  STL.64 [R1+0x50], R24 ;  /* 0x0000501801007387 */ /* 0x000fe20000100a00 */
[----:B-----5:R-:W-:-:S03]  /*37c0*/  CS2R R18, SRZ ;  /* 0x0000000000127805 */ /* 0x020fc6000001ff00 */
[----:B------:R-:W-:Y:S01]  /*37d0*/  STL.64 [R1+0x58], R26 ;  /* 0x0000581a01007387 */ /* 0x000fe20000100a00 */
[----:B0-----:R-:W-:-:S03]  /*37e0*/  CS2R R20, SRZ ;  /* 0x0000000000147805 */ /* 0x001fc6000001ff00 */
[----:B------:R-:W-:Y:S01]  /*37f0*/  STL.64 [R1+0x60], R28 ;  /* 0x0000601c01007387 */ /* 0x000fe20000100a00 */
[----:B-1----:R-:W-:-:S03]  /*3800*/  CS2R R22, SRZ ;  /* 0x0000000000167805 */ /* 0x002fc6000001ff00 */
[----:B------:R-:W-:Y:S04]  /*3810*/  STL.64 [R1+0x68], R30 ;  /* 0x0000681e01007387 */ /* 0x000fe80000100a00 */
        /* <DEDUP_REMOVED lines=49> */
[----:B------:R0:W-:Y:S04]  /*3b30*/  STL.64 [R1+0x1f8], R130 ;  /* 0x0001f88201007387 */ /* 0x0001e80000100a00 */
[----:B------:R1:W-:Y:S04]  /*3b40*/  STL [R1+0x2d4], RZ ;  /* 0x0002d4ff01007387 */ /* 0x0003e80000100800 */
[----:B------:R1:W-:Y:S01]  /*3b50*/  STL [R1+0x2d0], RZ ;  /* 0x0002d0ff01007387 */ /* 0x0003e20000100800 */
[----:B0-----:R-:W-:-:S03]  /*3b60*/  WARPGROUP.ARRIVE ;  /* 0x00000000000079c5 */ /* 0x001fc60000000000 */
[----:B------:R1:W-:Y:S04]  /*3b70*/  STL [R1+0x2cc], RZ ;  /* 0x0002ccff01007387 */ /* 0x0003e80000100800 */
[----:B------:R1:W-:Y:S01]  /*3b80*/  STL [R1+0x2c8], RZ ;  /* 0x0002c8ff01007387 */ /* 0x0003e20000100800 */
[----:B------:R-:W-:Y:S03]  /*3b90*/  QGMMA.64x256x32.F32.E5M2.E5M2 R24, gdesc[UR16], RZ, !UPT, gsb0 ;  /* 0x03e00000101879f3 */ /* 0x000fe6000c0038ff */
        /* <DEDUP_REMOVED lines=50> */
[----:B------:R-:W-:-:S02]  /*3ec0*/  WARPGROUP.DEPBAR.LE gsb0, 0x0 ;  /* 0x00008000000079c5 */ /* 0x000fc40000010000 */
[----:B------:R-:W-:Y:S05]  /*3ed0*/  @!P0 BRA `(.L_x_19) ;  /* 0x0000002000f88947 */ /* 0x000fea0003800000 */
[----:B------:R-:W4:Y:S04]  /*3ee0*/  LDL R4, [R1] ;  /* 0x0000000001047983 */ /* 0x000f280000100800 */
[----:B------:R-:W5:Y:S04]  /*3ef0*/  LDL R5, [R1+0x4] ;  /* 0x0000040001057983 */ /* 0x000f680000100800 */
[----:B------:R-:W2:Y:S04]  /*3f00*/  LDL R6, [R1+0x8] ;  /* 0x0000080001067983 */ /* 0x000ea80000100800 */
[----:B------:R-:W3:Y:S04]  /*3f10*/  LDL R7, [R1+0xc] ;  /* 0x00000c0001077983 */ /* 0x000ee80000100800 */
        /* <DEDUP_REMOVED lines=100> */
[----:B------:R0:W-:Y:S04]  /*4560*/  STL [R1+0x4c0], R131 ;  /* 0x0004c08301007387 */ /* 0x0001e80000100800 */
[----:B0-----:R-:W3:Y:S04]  /*4570*/  LDL R131, [R1+0x1a0] ;  /* 0x0001a00001837983 */ /* 0x001ee80000100800 */
        /* <DEDUP_REMOVED lines=39> */
[----:B0-----:R-:W3:Y:S01]  /*47f0*/  LDL R151, [R1+0x1f0] ;  /* 0x0001f00001977983 */ /* 0x001ee20000100800 */
[----:B------:R-:W-:-:S01]  /*4800*/  FADD R3, RZ, R3 ;  /* 0x00000003ff037221 */ /* 0x000fc20000000000 */
[----:B------:R-:W-:Y:S01]  /*4810*/  FADD R2, RZ, R2 ;  /* 0x00000002ff027221 */ /* 0x000fe20000000000 */
[----:B----4-:R-:W-:-:S01]  /*4820*/  FADD R4, RZ, R4 ;  /* 0x00000004ff047221 */ /* 0x010fc20000000000 */
[----:B-----5:R-:W-:Y:S01]  /*4830*/  FADD R5, RZ, R5 ;  /* 0x00000005ff057221 */ /* 0x020fe20000000000 */
[----:B--2---:R-:W-:-:S01]  /*4840*/  FADD R6, RZ, R6 ;  /* 0x00000006ff067221 */ /* 0x004fc20000000000 */
[----:B---3--:R-:W-:Y:S01]  /*4850*/  FADD R7, RZ, R7 ;  /* 0x00000007ff077221 */ /* 0x008fe20000000000 */
[----:B------:R-:W-:-:S01]  /*4860*/  FADD R8, RZ, R8 ;  /* 0x00000008ff087221 */ /* 0x000fc20000000000 */
[----:B------:R-:W-:Y:S01]  /*4870*/  FADD R9, RZ, R9 ;  /* 0x00000009ff097221 */ /* 0x000fe20000000000 */
        /* <DEDUP_REMOVED lines=13> */
[----:B------:R-:W2:Y:S01]  /*4950*/  LDL.LU R131, [R1+0x4c0] ;  /* 0x0004c00001837983 */ /* 0x000ea20000300800 */
        /* <DEDUP_REMOVED lines=13> */
[----:B------:R-:W3:Y:S01]  /*4a30*/  LDL.LU R132, [R1+0x4bc] ;  /* 0x0004bc0001847983 */ /* 0x000ee20000300800 */
        /* <DEDUP_REMOVED lines=16> */
[----:B------:R0:W-:Y:S01]  /*4b40*/  STL [R1+0x200], R133 ;  /* 0x0002008501007387 */ /* 0x0001e20000100800 */
        /* <DEDUP_REMOVED lines=9> */
[----:B0-----:R-:W4:Y:S01]  /*4be0*/  LDL.LU R133, [R1+0x4b8] ;  /* 0x0004b80001857983 */ /* 0x001f220000300800 */
[----:B------:R-:W-:-:S01]  /*4bf0*/  FADD R185, RZ, R185 ;  /* 0x000000b9ffb97221 */ /* 0x000fc20000000000 */
[----:B------:R-:W-:Y:S01]  /*4c00*/  FADD R186, RZ, R186 ;  /* 0x000000baffba7221 */ /* 0x000fe20000000000 */
[----:B------:R-:W-:-:S01]  /*4c10*/  FADD R187, RZ, R187 ;  /* 0x000000bbffbb7221 */ /* 0x000fc20000000000 */
        /* <DEDUP_REMOVED lines=10> */
[----:B0-----:R-:W5:Y:S01]  /*4cc0*/  LDL.LU R134, [R1+0x4b4] ;  /* 0x0004b40001867983 */ /* 0x001f620000300800 */
        /* <DEDUP_REMOVED lines=51> */
[----:B0-----:R-:W5:Y:S04]  /*5000*/  LDL.LU R138, [R1+0x4a4] ;  /* 0x0004a400018a7983 */ /* 0x001f680000300800 */
[----:B------:R0:W-:Y:S01]  /*5010*/  STL [R1+0x218], R139 ;  /* 0x0002188b01007387 */ /* 0x0001e20000100800 */
[----:B------:R-:W-:-:S03]  /*5020*/  FADD R140, RZ, R140 ;  /* 0x0000008cff8c7221 */ /* 0x000fc60000000000 */
        /* <DEDUP_REMOVED lines=34> */
[----:B------:R0:W-:Y:S04]  /*5250*/  STL [R1+0x248], R151 ;  /* 0x0002489701007387 */ /* 0x0001e80000100800 */
[----:B0-----:R-:W5:Y:S04]  /*5260*/  LDL.LU R151, [R1+0x470] ;  /* 0x0004700001977983 */ /* 0x001f680000300800 */
[----:B------:R0:W-:Y:S04]  /*5270*/  STL [R1+0x24c], R3 ;  /* 0x00024c0301007387 */ /* 0x0001e80000100800 */
[----:B------:R1:W-:Y:S01]  /*5280*/  STL [R1+0x250], R2 ;  /* 0x0002500201007387 */ /* 0x0003e20000100800 */
[----:B0-----:R-:W-:-:S01]  /*5290*/  FADD R3, RZ, R0 ;  /* 0x00000000ff037221 */ /* 0x001fc20000000000 */
[----:B------:R-:W-:Y:S01]  /*52a0*/  FADD R0, RZ, R25 ;  /* 0x00000019ff007221 */ /* 0x000fe20000000000 */
[----:B-1----:R-:W-:-:S03]  /*52b0*/  FADD R2, RZ, R24 ;  /* 0x00000018ff027221 */ /* 0x002fc60000000000 */
[----:B------:R0:W-:Y:S04]  /*52c0*/  STL [R1+0x254], R3 ;  /* 0x0002540301007387 */ /* 0x0001e80000100800 */
[----:B------:R1:W-:Y:S04]  /*52d0*/  STL [R1+0x258], R2 ;  /* 0x0002580201007387 */ /* 0x0003e80000100800 */
[----:B------:R2:W-:Y:S01]  /*52e0*/  STL [R1+0x25c], R0 ;  /* 0x00025c0001007387 */ /* 0x0005e20000100800 */
[----:B0-----:R-:W-:-:S01]  /*52f0*/  FADD R3, RZ, R26 ;  /* 0x0000001aff037221 */ /* 0x001fc20000000000 */
[----:B-1----:R-:W-:-:S04]  /*5300*/  FADD R2, RZ, R27 ;  /* 0x0000001bff027221 */ /* 0x002fc80000000000 */
[----:B------:R0:W-:Y:S01]  /*5310*/  STL [R1+0x260], R3 ;  /* 0x0002600301007387 */ /* 0x0001e20000100800 */
[----:B--2---:R-:W-:-:S03]  /*5320*/  FADD R0, RZ, R28 ;  /* 0x0000001cff007221 */ /* 0x004fc60000000000 */
        /* <DEDUP_REMOVED lines=207> */
[----:B---3--:R-:W-:-:S04]  /*6020*/  FADD R2, RZ, R132 ;  /* 0x00000084ff027221 */ /* 0x008fc80000000000 */
[----:B------:R5:W-:Y:S01]  /*6030*/  STL [R1+0x404], R3 ;  /* 0x0004040301007387 */ /* 0x000be20000100800 */
[----:B----4-:R-:W-:-:S03]  /*6040*/  FADD R0, RZ, R133 ;  /* 0x00000085ff007221 */ /* 0x010fc60000000000 */
[----:B------:R0:W-:Y:S04]  /*6050*/  STL [R1+0x408], R2 ;  /* 0x0004080201007387 */ /* 0x0001e80000100800 */
[----:B------:R1:W-:Y:S01]  /*6060*/  STL [R1+0x40c], R0 ;  /* 0x00040c0001007387 */ /* 0x0003e20000100800 */
[----:B-----5:R-:W-:-:S01]  /*6070*/  FADD R3, RZ, R134 ;  /* 0x00000086ff037221 */ /* 0x020fc20000000000 */
[----:B0-----:R-:W-:-:S04]  /*6080*/  FADD R2, RZ, R135 ;  /* 0x00000087ff027221 */ /* 0x001fc80000000000 */
[----:B------:R0:W-:Y:S01]  /*6090*/  STL [R1+0x410], R3 ;  /* 0x0004100301007387 */ /* 0x0001e20000100800 */
[----:B-1----:R-:W-:-:S03]  /*60a0*/  FADD R0, RZ, R136 ;  /* 0x00000088ff007221 */ /* 0x002fc60000000000 */
        /* <DEDUP_REMOVED lines=32> */
[----:B------:R-:W-:-:S05]  /*62b0*/  UMOV UR6, URZ ;  /* 0x0000003f00067c82 */ /* 0x000fca0008000000 */
.L_x_19:
[----:B------:R-:W-:-:S04]  /*62c0*/  UIADD3 UR14, UR5, 0x1, URZ ;  /* 0x00000001050e7890 */ /* 0x000fc8000fffe03f */
[----:B------:R-:W-:-:S04]  /*62d0*/  UISETP.NE.AND UP0, UPT, UR14, 0xe, UPT ;  /* 0x0000000e0e00788c */ /* 0x000fc8000bf05270 */
[----:B------:R-:W-:Y:S02]  /*62e0*/  USEL UR8, URZ, 0x1, UP0 ;  /* 0x000000013f087887 */ /* 0x000fe40008000000 */
[----:B------:R-:W-:Y:S02]  /*62f0*/  USEL UR14, UR14, URZ, UP0 ;  /* 0x0000003f0e0e7287 */ /* 0x000fe40008000000 */
[----:B------:R-:W-:-:S06]  /*6300*/  ULOP3.LUT UR8, UR4, UR8, URZ, 0x3c, !UPT ;  /* 0x0000000804087292 */ /* 0x000fcc000f8e3c3f */
[----:B0-----:R-:W-:Y:S01]  /*6310*/  IMAD.U32 R0, RZ, RZ, UR8 ;  /* 0x00000008ff007e24 */ /* 0x001fe2000f8e00ff */
[----:B------:R-:W-:-:S06]  /*6320*/  UMOV UR8, 0x1 ;  /* 0x0000000100087882 */ /* 0x000fcc0000000000 */
.L_x_14:
[----:B------:R-:W-:-:S04]  /*6330*/  UISETP.LT.AND UP0, UPT, UR9, 0x1, UPT ;  /* 0x000000010900788c */ /* 0x000fc8000bf01270 */
[----:B------:R-:W-:-:S04]  /*6340*/  USEL UR15, UR9, 0x1, UP0 ;  /* 0x00000001090f7887 */ /* 0x000fc80008000000 */
[----:B------:R-:W-:-:S04]  /*6350*/  UIADD3 UR15, UR9, -UR15, URZ ;  /* 0x8000000f090f7290 */ /* 0x000fc8000fffe03f */
[----:B------:R-:W-:-:S06]  /*6360*/  UISETP.GE.AND UP0, UPT, UR15, 0x1, UPT ;  /* 0x000000010f00788c */ /* 0x000fcc000bf06270 */
[----:B------:R-:W-:-:S13]  /*6370*/  PLOP3.LUT P0, PT, PT, PT, UP0, 0x80, 0x0 ;  /* 0x000000000000781c */ /* 0x000fda0003f0f008 */
[----:B------:R-:W-:Y:S05]  /*6380*/  @!P0 BRA `(.L_x_20) ;  /* 0x0000004c00948947 */ /* 0x000fea0003800000 */
[----:B------:R-:W-:Y:S01]  /*6390*/  IMAD.U32 R2, RZ, RZ, UR15 ;  /* 0x0000000fff027e24 */ /* 0x000fe2000f8e00ff */
[----:B------:R-:W-:Y:S01]  /*63a0*/  UMOV UR25, UR5 ;  /* 0x0000000500197c82 */ /* 0x000fe20008000000 */
[----:B------:R-:W-:-:S05]  /*63b0*/  ULDC UR26, c[0x0][0x50c] ;  /* 0x00014300001a7ab9 */ /* 0x000fca0000000800 */
.L_x_28:
[----:B------:R-:W-:-:S06]  /*63c0*/  UISETP.NE.AND UP0, UPT, UR24, 0x3, UPT ;  /* 0x000000031800788c */ /* 0x000fcc000bf05270 */
[----:B------:R-:W-:-:S13]  /*63d0*/  PLOP3.LUT P1, PT, PT, PT, UP0, 0x80, 0x0 ;  /* 0x000000000000781c */ /* 0x000fda0003f2f008 */
[----:B0-----:R-:W-:Y:S05]  /*63e0*/  @!P1 BRA `(.L_x_21) ;  /* 0x0000000000049947 */ /* 0x001fea0003800000 */
[----:B------:R-:W-:Y:S01]  /*63f0*/  BPT.TRAP 0x1 ;  /* 0x000000040000795c */ /* 0x000fe20000300000 */
.L_x_21:
[----:B------:R-:W0:Y:S01]  /*6400*/  S2UR UR15, SR_CgaCtaId ;  /* 0x00000000000f79c3 */ /* 0x000e220000008800 */
[----:B------:R-:W-:Y:S01]  /*6410*/  UMOV UR11, 0x400 ;  /* 0x00000400000b7882 */ /* 0x000fe20000000000 */
[----:B------:R-:W-:Y:S01]  /*6420*/  SHF.L.U32 R3, R0, 0x1f, RZ ;  /* 0x0000001f00037819 */ /* 0x000fe200000006ff */
[----:B0-----:R-:W-:-:S04]  /*6430*/  ULEA UR11, UR15, UR11, 0x18 ;  /* 0x0000000b0f0b7291 */ /* 0x001fc8000f8ec03f */
[----:B------:R-:W-:-:S09]  /*6440*/  ULEA UR15, UR14, UR11, 0x3 ;  /* 0x0000000b0e0f7291 */ /* 0x000fd2000f8e183f */
[----:B------:R0:W4:Y:S01]  /*6450*/  SYNCS.PHASECHK.TRANS64.TRYWAIT P0, [UR15], R3 ;  /* 0x00000003ff0075a7 */ /* 0x000122000800014f */
[----:B------:R-:W-:Y:S05]  /*6460*/  @!P1 BRA `(.L_x_22) ;  /* 0x0000000000049947 */ /* 0x000fea0003800000 */
[----:B------:R-:W-:Y:S01]  /*6470*/  BPT.TRAP 0x1 ;  /* 0x000000040000795c */ /* 0x000fe20000300000 */
.L_x_22:
[----:B----4-:R-:W-:Y:S05]  /*6480*/  @P0 BRA `(.L_x_23) ;  /* 0x0000000000080947 */ /* 0x010fea0003800000 */
[----:B------:R-:W4:Y:S02]  /*6490*/  SYNCS.PHASECHK.TRANS64.TRYWAIT P0, [UR15], R3 ;  /* 0x00000003ff0075a7 */ /* 0x000f24000800014f */
[----:B----4-:R-:W-:Y:S05]  /*64a0*/  @!P0 BRA `(.L_x_24) ;  /* 0x000001d400508947 */ /* 0x010fea0003800000 */
.L_x_23:
        /* <DEDUP_REMOVED lines=64> */
[----:B----4-:R-:W4:Y:S04]  /*68b0*/  LDL.LU.64 R108, [R1] ;  /* 0x00000000016c7983 */ /* 0x010f280000300a00 */
[----:B------:R-:W4:Y:S04]  /*68c0*/  LDL.LU.64 R110, [R1+0x8] ;  /* 0x00000800016e7983 */ /* 0x000f280000300a00 */
        /* <DEDUP_REMOVED lines=61> */
[----:B------:R-:W4:Y:S01]  /*6ca0*/  LDL.LU.64 R234, [R1+0x1f8] ;  /* 0x0001f80001ea7983 */ /* 0x000f220000300a00 */
[----:B------:R-:W-:-:S02]  /*6cb0*/  UIADD3 UR15, UR11, 0x1c200, URZ ;  /* 0x0001c2000b0f7890 */ /* 0x000fc4000fffe03f */
[----:B------:R-:W-:Y:S02]  /*6cc0*/  UISETP.NE.AND UP0, UPT, UR7, URZ, UPT ;  /* 0x0000003f0700728c */ /* 0x000fe4000bf05270 */
[----:B------:R-:W-:Y:S02]  /*6cd0*/  USHF.R.U32.HI UR15, URZ, 0x4, UR15 ;  /* 0x000000043f0f7899 */ /* 0x000fe4000801160f */
[----:B------:R-:W-:Y:S02]  /*6ce0*/  USEL UR8, UR8, URZ, !UP0 ;  /* 0x0000003f08087287 */ /* 0x000fe4000c000000 */
[----:B------:R-:W-:Y:S02]  /*6cf0*/  ULOP3.LUT UR15, UR15, 0x3fff, URZ, 0xc0, !UPT ;  /* 0x00003fff0f0f7892 */ /* 0x000fe4000f8ec03f */
[----:B------:R-:W-:Y:S02]  /*6d00*/  ULOP3.LUT UR16, UR12, 0x10000, URZ, 0xfc, !UPT ;  /* 0x000100000c107892 */ /* 0x000fe4000f8efc3f */
[----:B------:R-:W-:-:S02]  /*6d10*/  ULOP3.LUT UR15, UR15, 0x10000, URZ, 0xfc, !UPT ;  /* 0x000100000f0f7892 */ /* 0x000fc4000f8efc3f */
[----:B------:R-:W-:Y:S02]  /*6d20*/  UISETP.NE.U32.AND UP0, UPT, UR8, URZ, UPT ;  /* 0x0000003f0800728c */ /* 0x000fe4000bf05070 */
[----:B------:R-:W-:Y:S02]  /*6d30*/  ULEA UR16, UR14, UR16, 0x9 ;  /* 0x000000100e107291 */ /* 0x000fe4000f8e483f */
[----:B------:R-:W-:Y:S01]  /*6d40*/  ULEA UR18, UR14, UR15, 0x9 ;  /* 0x0000000f0e127291 */ /* 0x000fe2000f8e483f */
[----:B------:R-:W-:Y:S01]  /*6d50*/  UMOV UR17, 0xc0000010 ;  /* 0xc000001000117882 */ /* 0x000fe20000000000 */
[----:B------:R-:W-:Y:S01]  /*6d60*/  UMOV UR19, 0xc0000010 ;  /* 0xc000001000137882 */ /* 0x000fe20000000000 */
[----:B----4-:R-:W-:-:S06]  /*6d70*/  WARPGROUP.ARRIVE ;  /* 0x00000000000079c5 */ /* 0x010fcc0000000000 */
[----:B------:R-:W-:Y:S03]  /*6d80*/  QGMMA.64x256x32.F32.E5M2.E5M2 R108, gdesc[UR16], R108, UP0, gsb0 ;  /* 0x03e00000106c79f3 */ /* 0x000fe6000b80386c */
[----:B------:R-:W-:Y:S02]  /*6d90*/  WARPGROUP.DEPBAR.LE gsb0, 0x0 ;  /* 0x00008000000079c5 */ /* 0x000fe40000010000 */
[----:B------:R-:W-:Y:S01]  /*6da0*/  STL.64 [R1], R108 ;  /* 0x0000006c01007387 */ /* 0x000fe20000100a00 */
[----:B0-----:R-:W-:-:S03]  /*6db0*/  IMAD.MOV.U32 R3, RZ, RZ, R108 ;  /* 0x000000ffff037224 */ /* 0x001fc600078e006c */
        /* <DEDUP_REMOVED lines=63> */
[----:B0-----:R0:W5:Y:S04]  /*71b0*/  LDL.LU.64 R234, [R1+0x668] ;  /* 0x0006680001ea7983 */ /* 0x0011680000300a00 */
[----:B------:R0:W5:Y:S04]  /*71c0*/  LDL.LU.64 R232, [R1+0x660] ;  /* 0x0006600001e87983 */ /* 0x0001680000300a00 */
        /* <DEDUP_REMOVED lines=62> */
[----:B------:R-:W-:Y:S01]  /*75b0*/  UIADD3 UR16, UR16, 0x100, URZ ;  /* 0x0000010010107890 */ /* 0x000fe2000fffe03f */
[----:B------:R-:W-:Y:S01]  /*75c0*/  UMOV UR17, 0xc0000010 ;  /* 0xc000001000117882 */ /* 0x000fe20000000000 */
[----:B------:R-:W-:Y:S01]  /*75d0*/  UIADD3 UR6, UR6, 0x1, URZ ;  /* 0x0000000106067890 */ /* 0x000fe2000fffe03f */
[----:B----4-:R-:W-:-:S06]  /*75e0*/  WARPGROUP.ARRIVE ;  /* 0x00000000000079c5 */ /* 0x010fcc0000000000 */
[----:B------:R-:W-:Y:S01]  /*75f0*/  QGMMA.64x256x32.F32.E5M2.E5M2 R24, gdesc[UR16], R24, UP0, gsb0 ;  /* 0x03e00000101879f3 */ /* 0x000fe2000b803818 */
[----:B------:R-:W-:-:S04]  /*7600*/  UISETP.NE.AND UP0, UPT, UR6, UR26, UPT ;  /* 0x0000001a0600728c */ /* 0x000fc8000bf05270 */
[----:B------:R-:W-:-:S06]  /*7610*/  USEL UR7, URZ, 0x1, UP0 ;  /* 0x000000013f077887 */ /* 0x000fcc0008000000 */
[----:B------:R-:W-:Y:S01]  /*7620*/  ISETP.NE.AND P0, PT, RZ, UR7, PT ;  /* 0x00000007ff007c0c */ /* 0x000fe2000bf05270 */
[----:B------:R-:W-:-:S12]  /*7630*/  WARPGROUP.DEPBAR.LE gsb0, 0x0 ;  /* 0x00008000000079c5 */ /* 0x000fd80000010000 */
[----:B0-----:R-:W-:Y:S05]  /*7640*/  @!P0 BRA `(.L_x_25) ;  /* 0x00000038008c8947 */ /* 0x001fea0003800000 */
[----:B------:R0:W-:Y:S04]  /*7650*/  STL [R1+0x658], R31 ;  /* 0x0006581f01007387 */ /* 0x0001e80000100800 */
[----:B------:R4:W-:Y:S01]  /*7660*/  STL [R1+0x654], R32 ;  /* 0x0006542001007387 */ /* 0x0009e20000100800 */
[----:B0-----:R-:W-:-:S03]  /*7670*/  IMAD.MOV.U32 R31, RZ, RZ, R3 ;  /* 0x000000ffff1f7224 */ /* 0x001fc600078e0003 */
[----:B----4-:R-:W4:Y:S04]  /*7680*/  LDL R32, [R1+0x4] ;  /* 0x0000040001207983 */ /* 0x010f280000100800 */
[----:B------:R0:W-:Y:S04]  /*7690*/  STL [R1+0x650], R33 ;  /* 0x0006502101007387 */ /* 0x0001e80000100800 */
[----:B0-----:R-:W2:Y:S04]  /*76a0*/  LDL R33, [R1+0x8] ;  /* 0x0000080001217983 */ /* 0x001ea80000100800 */
        /* <DEDUP_REMOVED lines=177> */
[----:B0-----:R-:W3:Y:S04]  /*81c0*/  LDL.LU R122, [R1+0x200] ;  /* 0x00020000017a7983 */ /* 0x001ee80000300800 */
        /* <DEDUP_REMOVED lines=14> */
[----:B------:R-:W3:Y:S04]  /*82b0*/  LDL.LU R3, [R1+0x234] ;  /* 0x0002340001037983 */ /* 0x000ee80000300800 */
        /* <DEDUP_REMOVED lines=46> */
[----:B-----5:R0:W-:Y:S04]  /*85a0*/  STL [R1+0x470], R0 ;  /* 0x0004700001007387 */ /* 0x0201e80000100800 */
[----:B0-----:R-:W3:Y:S01]  /*85b0*/  LDL R0, [R1+0x168] ;  /* 0x0001680001007983 */ /* 0x001ee20000100800 */
[----:B------:R-:W-:-:S01]  /*85c0*/  FADD R4, R31, R4 ;  /* 0x000000041f047221 */ /* 0x000fc20000000000 */
[----:B----4-:R-:W-:Y:S01]  /*85d0*/  FADD R5, R32, R5 ;  /* 0x0000000520057221 */ /* 0x010fe20000000000 */
[----:B--2---:R-:W-:-:S01]  /*85e0*/  FADD R6, R33, R6 ;  /* 0x0000000621067221 */ /* 0x004fc20000000000 */
[----:B------:R-:W2:Y:S01]  /*85f0*/  LDL.LU R31, [R1+0x658] ;  /* 0x00065800011f7983 */ /* 0x000ea20000300800 */
[----:B---3--:R-:W-:-:S01]  /*8600*/  FADD R7, R34, R7 ;  /* 0x0000000722077221 */ /* 0x008fc20000000000 */
[----:B------:R-:W-:-:S02]  /*8610*/  FADD R8, R35, R8 ;  /* 0x0000000823087221 */ /* 0x000fc40000000000 */
[----:B------:R-:W3:Y:S01]  /*8620*/  LDL.LU R32, [R1+0x654] ;  /* 0x0006540001207983 */ /* 0x000ee20000300800 */
[----:B------:R-:W-:-:S03]  /*8630*/  FADD R9, R36, R9 ;  /* 0x0000000924097221 */ /* 0x000fc60000000000 */
[----:B------:R-:W4:Y:S01]  /*8640*/  LDL.LU R33, [R1+0x650] ;  /* 0x0006500001217983 */ /* 0x000f220000300800 */
        /* <DEDUP_REMOVED lines=160> */
[----:B------:R-:W-:-:S01]  /*9050*/  FADD R218, R117, R218 ;  /* 0x000000da75da7221 */ /* 0x000fc20000000000 */
[----:B------:R-:W-:Y:S02]  /*9060*/  FADD R122, R124, R122 ;  /* 0x0000007a7c7a7221 */ /* 0x000fe40000000000 */
[----:B------:R-:W4:Y:S01]  /*9070*/  LDL.LU R114, [R1+0x50c] ;  /* 0x00050c0001727983 */ /* 0x000f220000300800 */
[----:B------:R-:W-:-:S03]  /*9080*/  FADD R219, R118, R219 ;  /* 0x000000db76db7221 */ /* 0x000fc60000000000 */
[----:B------:R-:W4:Y:S01]  /*9090*/  LDL.LU R115, [R1+0x508] ;  /* 0x0005080001737983 */ /* 0x000f220000300800 */
[----:B------:R-:W-:-:S03]  /*90a0*/  FADD R220, R119, R220 ;  /* 0x000000dc77dc7221 */ /* 0x000fc60000000000 */
[----:B------:R-:W4:Y:S01]  /*90b0*/  LDL.LU R116, [R1+0x504] ;  /* 0x0005040001747983 */ /* 0x000f220000300800 */
[----:B------:R-:W-:-:S03]  /*90c0*/  FADD R221, R120, R221 ;  /* 0x000000dd78dd7221 */ /* 0x000fc60000000000 */
[----:B------:R-:W4:Y:S04]  /*90d0*/  LDL.LU R117, [R1+0x500] ;  /* 0x0005000001757983 */ /* 0x000f280000300800 */
[----:B------:R-:W4:Y:S04]  /*90e0*/  LDL.LU R118, [R1+0x4fc] ;  /* 0x0004fc0001767983 */ /* 0x000f280000300800 */
[----:B------:R-:W4:Y:S04]  /*90f0*/  LDL.LU R119, [R1+0x4f8] ;  /* 0x0004f80001777983 */ /* 0x000f280000300800 */
[----:B------:R-:W4:Y:S01]  /*9100*/  LDL.LU R120, [R1+0x4f4] ;  /* 0x0004f40001787983 */ /* 0x000f220000300800 */
[----:B------:R-:W-:-:S01]  /*9110*/  FADD R237, R126, R237 ;  /* 0x000000ed7eed7221 */ /* 0x000fc20000000000 */
[----:B------:R-:W-:Y:S01]  /*9120*/  FADD R236, R128, R236 ;  /* 0x000000ec80ec7221 */ /* 0x000fe20000000000 */
[----:B------:R-:W-:-:S01]  /*9130*/  FADD R225, R150, R225 ;  /* 0x000000e196e17221 */ /* 0x000fc20000000000 */
[----:B------:R0:W-:Y:S01]  /*9140*/  STL [R1+0x200], R122 ;  /* 0x0002007a01007387 */ /* 0x0001e20000100800 */
[----:B------:R-:W-:-:S01]  /*9150*/  FADD R228, R146, R228 ;  /* 0x000000e492e47221 */ /* 0x000fc20000000000 */
[----:B------:R-:W-:Y:S01]  /*9160*/  FADD R230, R143, R230 ;  /* 0x000000e68fe67221 */ /* 0x000fe20000000000 */
[----:B------:R-:W-:-:S01]  /*9170*/  FADD R231, R141, R231 ;  /* 0x000000e78de77221 */ /* 0x000fc20000000000 */
[----:B------:R-:W-:Y:S01]  /*9180*/  FADD R223, R2, R223 ;  /* 0x000000df02df7221 */ /* 0x000fe20000000000 */
[----:B------:R-:W-:-:S01]  /*9190*/  FADD R222, R0, R222 ;  /* 0x000000de00de7221 */ /* 0x000fc20000000000 */
[----:B------:R-:W-:Y:S01]  /*91a0*/  FADD R224, R151, R224 ;  /* 0x000000e097e07221 */ /* 0x000fe20000000000 */
[----:B------:R-:W-:-:S01]  /*91b0*/  FADD R226, R149, R226 ;  /* 0x000000e295e27221 */ /* 0x000fc20000000000 */
[----:B------:R-:W-:Y:S01]  /*91c0*/  FADD R227, R147, R227 ;  /* 0x000000e393e37221 */ /* 0x000fe20000000000 */
[----:B------:R-:W-:-:S01]  /*91d0*/  FADD R229, R145, R229 ;  /* 0x000000e591e57221 */ /* 0x000fc20000000000 */
[----:B0-----:R-:W2:Y:S01]  /*91e0*/  LDL.LU R122, [R1+0x204] ;  /* 0x00020400017a7983 */ /* 0x001ea20000300800 */
[----:B------:R-:W-:-:S01]  /*91f0*/  FADD R232, R136, R232 ;  /* 0x000000e888e87221 */ /* 0x000fc20000000000 */
[----:B------:R-:W-:Y:S01]  /*9200*/  FADD R233, R134, R233 ;  /* 0x000000e986e97221 */ /* 0x000fe20000000000 */
[----:B------:R-:W-:-:S01]  /*9210*/  FADD R234, R132, R234 ;  /* 0x000000ea84ea7221 */ /* 0x000fc20000000000 */
[----:B------:R-:W3:Y:S01]  /*9220*/  LDL.LU R124, [R1+0x208] ;  /* 0x00020800017c7983 */ /* 0x000ee20000300800 */
[----:B------:R-:W-:-:S03]  /*9230*/  FADD R235, R130, R235 ;  /* 0x000000eb82eb7221 */ /* 0x000fc60000000000 */
[----:B------:R-:W4:Y:S04]  /*9240*/  LDL.LU R126, [R1+0x20c] ;  /* 0x00020c00017e7983 */ /* 0x000f280000300800 */
[----:B------:R-:W4:Y:S04]  /*9250*/  LDL.LU R128, [R1+0x210] ;  /* 0x0002100001807983 */ /* 0x000f280000300800 */
[----:B------:R-:W4:Y:S04]  /*9260*/  LDL.LU R150, [R1+0x214] ;  /* 0x0002140001967983 */ /* 0x000f280000300800 */
[----:B------:R-:W4:Y:S04]  /*9270*/  LDL.LU R146, [R1+0x218] ;  /* 0x0002180001927983 */ /* 0x000f280000300800 */
[----:B------:R-:W4:Y:S04]  /*9280*/  LDL.LU R143, [R1+0x21c] ;  /* 0x00021c00018f7983 */ /* 0x000f280000300800 */
[----:B------:R-:W4:Y:S04]  /*9290*/  LDL.LU R141, [R1+0x220] ;  /* 0x00022000018d7983 */ /* 0x000f280000300800 */
[----:B------:R-:W4:Y:S04]  /*92a0*/  LDL.LU R2, [R1+0x224] ;  /* 0x0002240001027983 */ /* 0x000f280000300800 */
[----:B------:R-:W4:Y:S04]  /*92b0*/  LDL.LU R0, [R1+0x228] ;  /* 0x0002280001007983 */ /* 0x000f280000300800 */
[----:B------:R-:W4:Y:S04]  /*92c0*/  LDL R130, [R1+0x1e0] ;  /* 0x0001e00001827983 */ /* 0x000f280000100800 */
[----:B------:R-:W4:Y:S04]  /*92d0*/  LDL R132, [R1+0x1e4] ;  /* 0x0001e40001847983 */ /* 0x000f280000100800 */
[----:B------:R-:W4:Y:S04]  /*92e0*/  LDL R134, [R1+0x1e8] ;  /* 0x0001e80001867983 */ /* 0x000f280000100800 */
[----:B------:R-:W4:Y:S04]  /*92f0*/  LDL R136, [R1+0x1ec] ;  /* 0x0001ec0001887983 */ /* 0x000f280000100800 */
[----:B------:R-:W4:Y:S04]  /*9300*/  LDL R151, [R1+0x1f0] ;  /* 0x0001f00001977983 */ /* 0x000f280000100800 */
[----:B------:R-:W4:Y:S04]  /*9310*/  LDL R149, [R1+0x1f4] ;  /* 0x0001f40001957983 */ /* 0x000f280000100800 */
[----:B------:R-:W4:Y:S04]  /*9320*/  LDL R147, [R1+0x1f8] ;  /* 0x0001f80001937983 */ /* 0x000f280000100800 */
[----:B------:R-:W4:Y:S01]  /*9330*/  LDL R145, [R1+0x1fc] ;  /* 0x0001fc0001917983 */ /* 0x000f220000100800 */
[----:B------:R-:W-:-:S01]  /*9340*/  FADD R137, R138, R137 ;  /* 0x000000898a897221 */ /* 0x000fc20000000000 */
[----:B------:R-:W-:Y:S01]  /*9350*/  FADD R133, R135, R133 ;  /* 0x0000008587857221 */ /* 0x000fe20000000000 */
[----:B------:R-:W-:-:S01]  /*9360*/  FADD R3, R131, R3 ;  /* 0x0000000383037221 */ /* 0x000fc20000000000 */
[----:B--2---:R-:W-:-:S02]  /*9370*/  FADD R122, R121, R122 ;  /* 0x0000007a797a7221 */ /* 0x004fc40000000000 */
[----:B------:R-:W2:Y:S01]  /*9380*/  LDL.LU R121, [R1+0x4f0] ;  /* 0x0004f00001797983 */ /* 0x000ea20000300800 */
[----:B---3--:R-:W-:-:S03]  /*9390*/  FADD R124, R123, R124 ;  /* 0x0000007c7b7c7221 */ /* 0x008fc60000000000 */
[----:B------:R0:W-:Y:S01]  /*93a0*/  STL [R1+0x204], R122 ;  /* 0x0002047a01007387 */ /* 0x0001e20000100800 */
[----:B----4-:R-:W-:-:S01]  /*93b0*/  FADD R126, R125, R126 ;  /* 0x0000007e7d7e7221 */ /* 0x010fc20000000000 */
[----:B------:R-:W-:Y:S02]  /*93c0*/  FADD R128, R127, R128 ;  /* 0x000000807f807221 */ /* 0x000fe40000000000 */
[----:B0-----:R-:W3:Y:S04]  /*93d0*/  LDL.LU R122, [R1+0x4ec] ;  /* 0x0004ec00017a7983 */ /* 0x001ee80000300800 */
[----:B------:R-:W4:Y:S04]  /*93e0*/  LDL.LU R123, [R1+0x4e8] ;  /* 0x0004e800017b7983 */ /* 0x000f280000300800 */
[----:B------:R0:W-:Y:S01]  /*93f0*/  STL [R1+0x208], R124 ;  /* 0x0002087c01007387 */ /* 0x0001e20000100800 */
[----:B------:R-:W-:-:S01]  /*9400*/  FADD R150, R129, R150 ;  /* 0x0000009681967221 */ /* 0x000fc20000000000 */
[----:B------:R-:W-:Y:S01]  /*9410*/  FADD R146, R148, R146 ;  /* 0x0000009294927221 */ /* 0x000fe20000000000 */
[----:B------:R-:W-:-:S01]  /*9420*/  FADD R143, R144, R143 ;  /* 0x0000008f908f7221 */ /* 0x000fc20000000000 */
[----:B------:R-:W-:Y:S01]  /*9430*/  FADD R141, R142, R141 ;  /* 0x0000008d8e8d7221 */ /* 0x000fe20000000000 */
[----:B0-----:R-:W4:Y:S04]  /*9440*/  LDL.LU R124, [R1+0x4e4] ;  /* 0x0004e400017c7983 */ /* 0x001f280000300800 */
[----:B------:R-:W4:Y:S04]  /*9450*/  LDL.LU R125, [R1+0x4e0] ;  /* 0x0004e000017d7983 */ /* 0x000f280000300800 */
[----:B------:R0:W-:Y:S01]  /*9460*/  STL [R1+0x20c], R126 ;  /* 0x00020c7e01007387 */ /* 0x0001e20000100800 */
[----:B------:R-:W-:-:S01]  /*9470*/  FADD R2, R140, R2 ;  /* 0x000000028c027221 */ /* 0x000fc20000000000 */
[----:B------:R-:W-:-:S02]  /*9480*/  FADD R0, R139, R0 ;  /* 0x000000008b007221 */ /* 0x000fc40000000000 */
[----:B0-----:R-:W4:Y:S04]  /*9490*/  LDL.LU R126, [R1+0x4dc] ;  /* 0x0004dc00017e7983 */ /* 0x001f280000300800 */
[----:B------:R-:W4:Y:S04]  /*94a0*/  LDL.LU R127, [R1+0x4d8] ;  /* 0x0004d800017f7983 */ /* 0x000f280000300800 */
[----:B------:R0:W-:Y:S04]  /*94b0*/  STL [R1+0x210], R128 ;  /* 0x0002108001007387 */ /* 0x0001e80000100800 */
[----:B0-----:R-:W4:Y:S04]  /*94c0*/  LDL.LU R128, [R1+0x4d4] ;  /* 0x0004d40001807983 */ /* 0x001f280000300800 */
[----:B------:R-:W4:Y:S04]  /*94d0*/  LDL.LU R129, [R1+0x4d0] ;  /* 0x0004d00001817983 */ /* 0x000f280000300800 */
[----:B------:R-:W-:Y:S04]  /*94e0*/  STL [R1+0x214], R150 ;  /* 0x0002149601007387 */ /* 0x000fe80000100800 */
[----:B------:R-:W-:Y:S04]  /*94f0*/  STL [R1+0x218], R146 ;  /* 0x0002189201007387 */ /* 0x000fe80000100800 */
[----:B------:R-:W-:Y:S04]  /*9500*/  STL [R1+0x21c], R143 ;  /* 0x00021c8f01007387 */ /* 0x000fe80000100800 */
[----:B------:R-:W-:Y:S04]  /*9510*/  STL [R1+0x220], R141 ;  /* 0x0002208d01007387 */ /* 0x000fe80000100800 */
[----:B------:R-:W-:Y:S04]  /*9520*/  STL [R1+0x224], R2 ;  /* 0x0002240201007387 */ /* 0x000fe80000100800 */
[----:B------:R-:W-:Y:S04]  /*9530*/  STL [R1+0x228], R0 ;  /* 0x0002280001007387 */ /* 0x000fe80000100800 */
[----:B------:R-:W2:Y:S04]  /*9540*/  LDL.LU R131, [R1+0x238] ;  /* 0x0002380001837983 */ /* 0x000ea80000300800 */
[----:B------:R-:W-:Y:S04]  /*9550*/  STL [R1+0x22c], R137 ;  /* 0x00022c8901007387 */ /* 0x000fe80000100800 */
[----:B------:R0:W-:Y:S04]  /*9560*/  STL [R1+0x230], R133 ;  /* 0x0002308501007387 */ /* 0x0001e80000100800 */
[----:B0-----:R-:W3:Y:S04]  /*9570*/  LDL.LU R133, [R1+0x23c] ;  /* 0x00023c0001857983 */ /* 0x001ee80000300800 */
[----:B------:R-:W4:Y:S04]  /*9580*/  LDL.LU R135, [R1+0x240] ;  /* 0x0002400001877983 */ /* 0x000f280000300800 */
[----:B------:R0:W-:Y:S04]  /*9590*/  STL [R1+0x234], R3 ;  /* 0x0002340301007387 */ /* 0x0001e80000100800 */
        /* <DEDUP_REMOVED lines=11> */
[----:B0-----:R-:W4:Y:S04]  /*9650*/  LDL.LU R3, [R1+0x270] ;  /* 0x0002700001037983 */ /* 0x001f280000300800 */
[----:B------:R-:W4:Y:S04]  /*9660*/  LDL.LU R2, [R1+0x274] ;  /* 0x0002740001027983 */ /* 0x000f280000300800 */
[----:B------:R-:W4:Y:S01]  /*9670*/  LDL.LU R0, [R1+0x278] ;  /* 0x0002780001007983 */ /* 0x000f220000300800 */
[----:B--2---:R-:W-:-:S03]  /*9680*/  FADD R131, R130, R131 ;  /* 0x0000008382837221 */ /* 0x004fc60000000000 */
[----:B------:R-:W2:Y:S04]  /*9690*/  LDL.LU R130, [R1+0x4cc] ;  /* 0x0004cc0001827983 */ /* 0x000ea80000300800 */
[----:B------:R0:W-:Y:S04]  /*96a0*/  STL [R1+0x238], R131 ;  /* 0x0002388301007387 */ /* 0x0001e80000100800 */
[----:B0-----:R-:W2:Y:S01]  /*96b0*/  LDL.LU R131, [R1+0x4c8] ;  /* 0x0004c80001837983 */ /* 0x001ea20000300800 */
[----:B---3--:R-:W-:-:S03]  /*96c0*/  FADD R133, R132, R133 ;  /* 0x0000008584857221 */ /* 0x008fc60000000000 */
[----:B------:R-:W3:Y:S01]  /*96d0*/  LDL.LU R132, [R1+0x4c4] ;  /* 0x0004c40001847983 */ /* 0x000ee20000300800 */
[----:B----4-:R-:W-:-:S03]  /*96e0*/  FADD R135, R134, R135 ;  /* 0x0000008786877221 */ /* 0x010fc60000000000 */
[----:B------:R0:W-:Y:S01]  /*96f0*/  STL [R1+0x23c], R133 ;  /* 0x00023c8501007387 */ /* 0x0001e20000100800 */
[----:B------:R-:W-:-:S03]  /*9700*/  FADD R137, R136, R137 ;  /* 0x0000008988897221 */ /* 0x000fc60000000000 */
[----:B0-----:R-:W4:Y:S01]  /*9710*/  LDL.LU R133, [R1+0x4c0] ;  /* 0x0004c00001857983 */ /* 0x001f220000300800 */
[----:B------:R-:W-:-:S03]  /*9720*/  FADD R150, R151, R150 ;  /* 0x0000009697967221 */ /* 0x000fc60000000000 */
[----:B------:R-:W4:Y:S01]  /*9730*/  LDL.LU R134, [R1+0x4bc] ;  /* 0x0004bc0001867983 */ /* 0x000f220000300800 */
[----:B------:R-:W-:-:S03]  /*9740*/  FADD R148, R149, R148 ;  /* 0x0000009495947221 */ /* 0x000fc60000000000 */
[----:B------:R0:W-:Y:S01]  /*9750*/  STL [R1+0x240], R135 ;  /* 0x0002408701007387 */ /* 0x0001e20000100800 */
[----:B------:R-:W-:-:S01]  /*9760*/  FADD R146, R147, R146 ;  /* 0x0000009293927221 */ /* 0x000fc20000000000 */
[----:B------:R-:W-:Y:S02]  /*9770*/  FADD R144, R145, R144 ;  /* 0x0000009091907221 */ /* 0x000fe40000000000 */
[----:B0-----:R-:W4:Y:S01]  /*9780*/  LDL.LU R135, [R1+0x4b8] ;  /* 0x0004b80001877983 */ /* 0x001f220000300800 */
[----:B------:R-:W-:-:S03]  /*9790*/  FADD R143, R24, R143 ;  /* 0x0000008f188f7221 */ /* 0x000fc60000000000 */
[----:B------:R-:W4:Y:S01]  /*97a0*/  LDL.LU R136, [R1+0x4b4] ;  /* 0x0004b40001887983 */ /* 0x000f220000300800 */
[----:B------:R-:W-:-:S03]  /*97b0*/  FADD R142, R25, R142 ;  /* 0x0000008e198e7221 */ /* 0x000fc60000000000 */
[----:B------:R0:W-:Y:S01]  /*97c0*/  STL [R1+0x244], R137 ;  /* 0x0002448901007387 */ /* 0x0001e20000100800 */
[----:B------:R-:W-:-:S01]  /*97d0*/  FADD R141, R26, R141 ;  /* 0x0000008d1a8d7221 */ /* 0x000fc20000000000 */
[----:B------:R-:W-:Y:S01]  /*97e0*/  FADD R140, R27, R140 ;  /* 0x0000008c1b8c7221 */ /* 0x000fe20000000000 */
[----:B------:R-:W-:-:S01]  /*97f0*/  FADD R139, R28, R139 ;  /* 0x0000008b1c8b7221 */ /* 0x000fc20000000000 */
[----:B0-----:R-:W4:Y:S04]  /*9800*/  LDL.LU R137, [R1+0x4b0] ;  /* 0x0004b00001897983 */ /* 0x001f280000300800 */
[----:B------:R0:W-:Y:S01]  /*9810*/  STL [R1+0x248], R150 ;  /* 0x0002489601007387 */ /* 0x0001e20000100800 */
[----:B------:R-:W-:-:S03]  /*9820*/  FADD R138, R29, R138 ;  /* 0x0000008a1d8a7221 */ /* 0x000fc60000000000 */
[----:B------:R1:W-:Y:S04]  /*9830*/  STL [R1+0x24c], R148 ;  /* 0x00024c9401007387 */ /* 0x0003e80000100800 */
        /* <DEDUP_REMOVED lines=9> */
[----:B------:R1:W-:Y:S04]  /*98d0*/  STL [R1+0x268], R139 ;  /* 0x0002688b01007387 */ /* 0x0003e80000100800 */
[----:B------:R1:W-:Y:S04]  /*98e0*/  STL [R1+0x26c], R138 ;  /* 0x00026c8a01007387 */ /* 0x0003e80000100800 */
[----:B------:R-:W2:Y:S04]  /*98f0*/  LDL.LU R151, [R1+0x27c] ;  /* 0x00027c0001977983 */ /* 0x000ea80000300800 */
[----:B------:R1:W-:Y:S04]  /*9900*/  STL [R1+0x270], R3 ;  /* 0x0002700301007387 */ /* 0x0003e80000100800 */
[----:B0-----:R-:W3:Y:S04]  /*9910*/  LDL.LU R150, [R1+0x280] ;  /* 0x0002800001967983 */ /* 0x001ee80000300800 */
[----:B------:R0:W-:Y:S04]  /*9920*/  STL [R1+0x274], R2 ;  /* 0x0002740201007387 */ /* 0x0001e80000100800 */
[----:B------:R-:W4:Y:S04]  /*9930*/  LDL.LU R149, [R1+0x284] ;  /* 0x0002840001957983 */ /* 0x000f280000300800 */
[----:B------:R0:W-:Y:S04]  /*9940*/  STL [R1+0x278], R0 ;  /* 0x0002780001007387 */ /* 0x0001e80000100800 */
[----:B-1----:R-:W4:Y:S04]  /*9950*/  LDL.LU R148, [R1+0x288] ;  /* 0x0002880001947983 */ /* 0x002f280000300800 */
        /* <DEDUP_REMOVED lines=12> */
[----:B------:R-:W4:Y:S01]  /*9a20*/  LDL.LU R0, [R1+0x2bc] ;  /* 0x0002bc0001007983 */ /* 0x000f220000300800 */
[----:B--2---:R-:W-:-:S01]  /*9a30*/  FADD R151, R33, R151 ;  /* 0x0000009721977221 */ /* 0x004fc20000000000 */
[----:B---3--:R-:W-:-:S04]  /*9a40*/  FADD R150, R34, R150 ;  /* 0x0000009622967221 */ /* 0x008fc80000000000 */
[----:B------:R0:W-:Y:S01]  /*9a50*/  STL [R1+0x27c], R151 ;  /* 0x00027c9701007387 */ /* 0x0001e20000100800 */
[----:B----4-:R-:W-:-:S03]  /*9a60*/  FADD R149, R35, R149 ;  /* 0x0000009523957221 */ /* 0x010fc60000000000 */
[----:B------:R1:W-:Y:S01]  /*9a70*/  STL [R1+0x280], R150 ;  /* 0x0002809601007387 */ /* 0x0003e20000100800 */
[----:B------:R-:W-:-:S03]  /*9a80*/  FADD R148, R36, R148 ;  /* 0x0000009424947221 */ /* 0x000fc60000000000 */
        /* <DEDUP_REMOVED lines=24> */
[----:B0-----:R-:W4:Y:S01]  /*9c10*/  LDL.LU R151, [R1+0x2c0] ;  /* 0x0002c00001977983 */ /* 0x001f220000300800 */
[----:B------:R-:W-:-:S03]  /*9c20*/  FADD R0, R49, R0 ;  /* 0x0000000031007221 */ /* 0x000fc60000000000 */
[----:B------:R0:W-:Y:S04]  /*9c30*/  STL [R1+0x2b4], R3 ;  /* 0x0002b40301007387 */ /* 0x0001e80000100800 */
[----:B-1----:R-:W4:Y:S04]  /*9c40*/  LDL.LU R150, [R1+0x2c4] ;  /* 0x0002c40001967983 */ /* 0x002f280000300800 */
[----:B------:R1:W-:Y:S04]  /*9c50*/  STL [R1+0x2b8], R2 ;  /* 0x0002b80201007387 */ /* 0x0003e80000100800 */
[----:B--2---:R-:W2:Y:S04]  /*9c60*/  LDL.LU R149, [R1+0x2c8] ;  /* 0x0002c80001957983 */ /* 0x004ea80000300800 */
[----:B------:R1:W-:Y:S04]  /*9c70*/  STL [R1+0x2bc], R0 ;  /* 0x0002bc0001007387 */ /* 0x0003e80000100800 */
[----:B---3--:R-:W3:Y:S04]  /*9c80*/  LDL.LU R148, [R1+0x2cc] ;  /* 0x0002cc0001947983 */ /* 0x008ee80000300800 */
[----:B----4-:R-:W4:Y:S04]  /*9c90*/  LDL.LU R147, [R1+0x2d0] ;  /* 0x0002d00001937983 */ /* 0x010f280000300800 */
        /* <DEDUP_REMOVED lines=10> */
[----:B-1----:R-:W4:Y:S04]  /*9d40*/  LDL.LU R2, [R1+0x2fc] ;  /* 0x0002fc0001027983 */ /* 0x002f280000300800 */
[----:B------:R-:W4:Y:S01]  /*9d50*/  LDL.LU R0, [R1+0x300] ;  /* 0x0003000001007983 */ /* 0x000f220000300800 */
[----:B------:R-:W-:-:S01]  /*9d60*/  FADD R151, R50, R151 ;  /* 0x0000009732977221 */ /* 0x000fc20000000000 */
[----:B------:R-:W-:-:S04]  /*9d70*/  FADD R150, R51, R150 ;  /* 0x0000009633967221 */ /* 0x000fc80000000000 */
[----:B------:R0:W-:Y:S01]  /*9d80*/  STL [R1+0x2c0], R151 ;  /* 0x0002c09701007387 */ /* 0x0001e20000100800 */
[----:B--2---:R-:W-:-:S03]  /*9d90*/  FADD R149, R52, R149 ;  /* 0x0000009534957221 */ /* 0x004fc60000000000 */
[----:B------:R1:W-:Y:S01]  /*9da0*/  STL [R1+0x2c4], R150 ;  /* 0x0002c49601007387 */ /* 0x0003e20000100800 */
[----:B---3--:R-:W-:-:S03]  /*9db0*/  FADD R148, R53, R148 ;  /* 0x0000009435947221 */ /* 0x008fc60000000000 */
        /* <DEDUP_REMOVED lines=200> */
[----:B------:R-:W-:Y:S01]  /*aa40*/  STL [R1+0x3d0], R151 ;  /* 0x0003d09701007387 */ /* 0x000fe20000100800 */
[----:B--2---:R-:W-:-:S03]  /*aa50*/  FADD R149, R120, R149 ;  /* 0x0000009578957221 */ /* 0x004fc60000000000 */
[----:B------:R-:W-:Y:S01]  /*aa60*/  STL [R1+0x3d4], R150 ;  /* 0x0003d49601007387 */ /* 0x000fe20000100800 */
[----:B---3--:R-:W-:-:S03]  /*aa70*/  FADD R148, R121, R148 ;  /* 0x0000009479947221 */ /* 0x008fc60000000000 */
[----:B------:R-:W-:Y:S01]  /*aa80*/  STL [R1+0x3d8], R149 ;  /* 0x0003d89501007387 */ /* 0x000fe20000100800 */
[----:B----4-:R-:W-:-:S03]  /*aa90*/  FADD R147, R122, R147 ;  /* 0x000000937a937221 */ /* 0x010fc60000000000 */
[----:B------:R-:W-:Y:S01]  /*aaa0*/  STL [R1+0x3dc], R148 ;  /* 0x0003dc9401007387 */ /* 0x000fe20000100800 */
[----:B------:R-:W-:-:S03]  /*aab0*/  FADD R146, R123, R146 ;  /* 0x000000927b927221 */ /* 0x000fc60000000000 */
        /* <DEDUP_REMOVED lines=18> */
[----:B------:R0:W-:Y:S04]  /*abe0*/  STL [R1+0x404], R138 ;  /* 0x0004048a01007387 */ /* 0x0001e80000100800 */
[----:B0-----:R-:W2:Y:S04]  /*abf0*/  LDL.LU R138, [R1+0x414] ;  /* 0x00041400018a7983 */ /* 0x001ea80000300800 */
[----:B------:R-:W-:Y:S04]  /*ac00*/  STL [R1+0x408], R3 ;  /* 0x0004080301007387 */ /* 0x000fe80000100800 */
[----:B------:R-:W3:Y:S01]  /*ac10*/  LDL.LU R139, [R1+0x418] ;  /* 0x00041800018b7983 */ /* 0x000ee20000300800 */
[----:B------:R-:W-:-:S01]  /*ac20*/  FADD R2, R133, R2 ;  /* 0x0000000285027221 */ /* 0x000fc20000000000 */
[----:B------:R-:W-:-:S04]  /*ac30*/  FADD R0, R134, R0 ;  /* 0x0000000086007221 */ /* 0x000fc80000000000 */
[----:B------:R0:W-:Y:S04]  /*ac40*/  STL [R1+0x40c], R2 ;  /* 0x00040c0201007387 */ /* 0x0001e80000100800 */
        /* <DEDUP_REMOVED lines=16> */
[----:B--2---:R-:W-:-:S05]  /*ad50*/  FADD R138, R135, R138 ;  /* 0x0000008a878a7221 */ /* 0x004fca0000000000 */
[----:B------:R0:W-:Y:S01]  /*ad60*/  STL [R1+0x414], R138 ;  /* 0x0004148a01007387 */ /* 0x0001e20000100800 */
[----:B---3--:R-:W-:-:S03]  /*ad70*/  FADD R139, R136, R139 ;  /* 0x0000008b888b7221 */ /* 0x008fc60000000000 */
[----:B0-----:R-:W2:Y:S04]  /*ad80*/  LDL.LU R138, [R1+0x4ac] ;  /* 0x0004ac00018a7983 */ /* 0x001ea80000300800 */
[----:B------:R0:W-:Y:S04]  /*ad90*/  STL [R1+0x418], R139 ;  /* 0x0004188b01007387 */ /* 0x0001e80000100800 */
[----:B0-----:R-:W3:Y:S01]  /*ada0*/  LDL.LU R139, [R1+0x4a8] ;  /* 0x0004a800018b7983 */ /* 0x001ee20000300800 */
[----:B----4-:R-:W-:-:S05]  /*adb0*/  FADD R140, R137, R140 ;  /* 0x0000008c898c7221 */ /* 0x010fca0000000000 */
[----:B------:R0:W-:Y:S04]  /*adc0*/  STL [R1+0x41c], R140 ;  /* 0x00041c8c01007387 */ /* 0x0001e80000100800 */
[----:B0-----:R-:W4:Y:S01]  /*add0*/  LDL.LU R140, [R1+0x4a4] ;  /* 0x0004a400018c7983 */ /* 0x001f220000300800 */
        /* <DEDUP_REMOVED lines=35> */
[----:B0-----:R0:W5:Y:S01]  /*b010*/  LDL.LU R2, [R1+0x474] ;  /* 0x0004740001027983 */ /* 0x0011620000300800 */
[----:B------:R-:W-:Y:S01]  /*b020*/  UMOV UR6, URZ ;  /* 0x0000003f00067c82 */ /* 0x000fe20008000000 */
[----:B--2---:R-:W-:-:S05]  /*b030*/  FADD R0, R150, R0 ;  /* 0x0000000096007221 */ /* 0x004fca0000000000 */
[----:B------:R1:W-:Y:S01]  /*b040*/  STL [R1+0x450], R0 ;  /* 0x0004500001007387 */ /* 0x0003e20000100800 */
[----:B---3--:R-:W-:-:S03]  /*b050*/  FADD R3, R3, R151 ;  /* 0x0000009703037221 */ /* 0x008fc60000000000 */
[----:B-1----:R0:W5:Y:S04]  /*b060*/  LDL.LU R0, [R1+0x470] ;  /* 0x0004700001007983 */ /* 0x0021680000300800 */
[----:B------:R0:W-:Y:S02]  /*b070*/  STL [R1+0x454], R3 ;  /* 0x0004540301007387 */ /* 0x0001e40000100800 */
.L_x_25:
[----:B------:R-:W-:Y:S05]  /*b080*/  @!P1 BRA `(.L_x_26) ;  /* 0x0000000000049947 */ /* 0x000fea0003800000 */
[----:B------:R-:W-:Y:S01]  /*b090*/  BPT.TRAP 0x1 ;  /* 0x000000040000795c */ /* 0x000fe20000300000 */
.L_x_26:
[----:B------:R-:W-:Y:S02]  /*b0a0*/  UISETP.GT.U32.AND UP0, UPT, UR13, 0x1, UPT ;  /* 0x000000010d00788c */ /* 0x000fe4000bf04070 */
[----:B------:R-:W-:-:S04]  /*b0b0*/  ULEA UR8, UR25, UR11, 0x3 ;  /* 0x0000000b19087291 */ /* 0x000fc8000f8e183f */
[----:B------:R-:W-:Y:S01]  /*b0c0*/  UIADD3 UR8, UR8, 0x70, URZ ;  /* 0x0000007008087890 */ /* 0x000fe2000fffe03f */
[----:B------:R-:W-:-:S03]  /*b0d0*/  PLOP3.LUT P0, PT, PT, PT, UP0, 0x80, 0x0 ;  /* 0x000000000000781c */ /* 0x000fc60003f0f008 */
[----:B------:R-:W-:-:S09]  /*b0e0*/  UPRMT UR8, URZ, 0x654, UR8 ;  /* 0x000006543f087896 */ /* 0x000fd20008000008 */
[----:B------:R-:W-:Y:S01]  /*b0f0*/  SYNCS.ARRIVE.TRANS64.RED.A1T0 RZ, [UR8], RZ ;  /* 0x000000ffffff79a7 */ /* 0x000fe20008100408 */
[----:B------:R-:W-:Y:S05]  /*b100*/  @P0 BRA `(.L_x_27) ;  /* 0x0000000000040947 */ /* 0x000fea0003800000 */
[----:B------:R-:W-:Y:S01]  /*b110*/  BPT.TRAP 0x1 ;  /* 0x000000040000795c */ /* 0x000fe20000300000 */
.L_x_27:
[----:B------:R-:W-:Y:S01]  /*b120*/  UIADD3 UR14, UR14, 0x1, URZ ;  /* 0x000000010e0e7890 */ /* 0x000fe2000fffe03f */
[C---:B-----5:R-:W-:Y:S01]  /*b130*/  ISETP.GT.AND P0, PT, R2.reuse, 0x1, PT ;  /* 0x000000010200780c */ /* 0x060fe20003f04270 */
[----:B------:R-:W-:Y:S01]  /*b140*/  UIADD3 UR25, UR25, 0x1, URZ ;  /* 0x0000000119197890 */ /* 0x000fe2000fffe03f */
[----:B------:R-:W-:Y:S01]  /*b150*/  VIADD R2, R2, 0xffffffff ;  /* 0xffffffff02027836 */ /* 0x000fe20000000000 */
[----:B------:R-:W-:Y:S02]  /*b160*/  UISETP.NE.AND UP0, UPT, UR14, 0xe, UPT ;  /* 0x0000000e0e00788c */ /* 0x000fe4000bf05270 */
[----:B------:R-:W-:Y:S02]  /*b170*/  UISETP.NE.AND UP1, UPT, UR25, 0xe, UPT ;  /* 0x0000000e1900788c */ /* 0x000fe4000bf25270 */
[----:B------:R-:W-:Y:S02]  /*b180*/  USEL UR8, URZ, 0x1, UP0 ;  /* 0x000000013f087887 */ /* 0x000fe40008000000 */
[----:B------:R-:W-:-:S02]  /*b190*/  USEL UR14, UR14, URZ, UP0 ;  /* 0x0000003f0e0e7287 */ /* 0x000fc40008000000 */
[----:B------:R-:W-:Y:S02]  /*b1a0*/  USEL UR25, UR25, URZ, UP1 ;  /* 0x0000003f19197287 */ /* 0x000fe40008800000 */
[----:B------:R-:W-:Y:S01]  /*b1b0*/  LOP3.LUT R0, R0, UR8, RZ, 0x3c, !PT ;  /* 0x0000000800007c12 */ /* 0x000fe2000f8e3cff */
[----:B------:R-:W-:Y:S01]  /*b1c0*/  UMOV UR8, 0x1 ;  /* 0x0000000100087882 */ /* 0x000fe20000000000 */
[----:B------:R-:W-:Y:S08]  /*b1d0*/  @P0 BRA `(.L_x_28) ;  /* 0xffffffb000780947 */ /* 0x000ff0000383ffff */
.L_x_20:
[----:B------:R-:W-:-:S04]  /*b1e0*/  UISETP.NE.AND UP0, UPT, UR6, URZ, UPT ;  /* 0x0000003f0600728c */ /* 0x000fc8000bf05270 */
[----:B------:R-:W-:-:S06]  /*b1f0*/  USEL UR6, URZ, 0x1, !UP0 ;  /* 0x000000013f067887 */ /* 0x000fcc000c000000 */
[----:B------:R-:W-:-:S13]  /*b200*/  ISETP.NE.AND P0, PT, RZ, UR6, PT ;  /* 0x00000006ff007c0c */ /* 0x000fda000bf05270 */
[----:B------:R-:W-:Y:S05]  /*b210*/  @!P0 BRA `(.L_x_29) ;  /* 0x0000003800188947 */ /* 0x000fea0003800000 */
[----:B------:R4:W-:Y:S04]  /*b220*/  STL [R1+0x620], R43 ;  /* 0x0006202b01007387 */ /* 0x0009e80000100800 */
[----:B----4-:R-:W4:Y:S04]  /*b230*/  LDL.LU R43, [R1] ;  /* 0x00000000012b7983 */ /* 0x010f280000300800 */
[----:B------:R5:W-:Y:S04]  /*b240*/  STL [R1+0x61c], R44 ;  /* 0x00061c2c01007387 */ /* 0x000be80000100800 */
[----:B-----5:R-:W5:Y:S04]  /*b250*/  LDL.LU R44, [R1+0x4] ;  /* 0x00000400012c7983 */ /* 0x020f680000300800 */
[----:B------:R0:W-:Y:S04]  /*b260*/  STL [R1+0x618], R45 ;  /* 0x0006182d01007387 */ /* 0x0001e80000100800 */
[----:B0-----:R-:W2:Y:S04]  /*b270*/  LDL.LU R45, [R1+0x8] ;  /* 0x00000800012d7983 */ /* 0x001ea80000300800 */
[----:B------:R0:W-:Y:S04]  /*b280*/  STL [R1+0x614], R46 ;  /* 0x0006142e01007387 */ /* 0x0001e80000100800 */
[----:B0-----:R-:W3:Y:S04]  /*b290*/  LDL.LU R46, [R1+0xc] ;  /* 0x00000c00012e7983 */ /* 0x001ee80000300800 */
        /* <DEDUP_REMOVED lines=140> */
[----:B------:R-:W3:Y:S04]  /*bb60*/  LDL.LU R0, [R1+0x204] ;  /* 0x0002040001007983 */ /* 0x000ee80000300800 */
[----:B------:R-:W3:Y:S04]  /*bb70*/  LDL.LU R2, [R1+0x1b0] ;  /* 0x0001b00001027983 */ /* 0x000ee80000300800 */
[----:B------:R-:W3:Y:S04]  /*bb80*/  LDL.LU R3, [R1+0x208] ;  /* 0x0002080001037983 */ /* 0x000ee80000300800 */
        /* <DEDUP_REMOVED lines=65> */
[----:B0-----:R-:W3:Y:S01]  /*bfa0*/  LDL.LU R149, [R1+0x130] ;  /* 0x0001300001957983 */ /* 0x001ee20000300800 */
[----:B----4-:R-:W-:-:S03]  /*bfb0*/  FADD R4, R43, R4 ;  /* 0x000000042b047221 */ /* 0x010fc60000000000 */
[----:B------:R0:W-:Y:S01]  /*bfc0*/  STL [R1+0x474], R150 ;  /* 0x0004749601007387 */ /* 0x0001e20000100800 */
[----:B-----5:R-:W-:Y:S01]  /*bfd0*/  FADD R5, R44, R5 ;  /* 0x000000052c057221 */ /* 0x020fe20000000000 */
[----:B--2---:R-:W-:Y:S01]  /*bfe0*/  FADD R6, R45, R6 ;  /* 0x000000062d067221 */ /* 0x004fe20000000000 */
[----:B---3--:R-:W-:Y:S01]  /*bff0*/  FADD R7, R46, R7 ;  /* 0x000000072e077221 */ /* 0x008fe20000000000 */
[----:B------:R-:W-:Y:S01]  /*c000*/  FADD R8, R47, R8 ;  /* 0x000000082f087221 */ /* 0x000fe20000000000 */
[----:B0-----:R-:W2:Y:S04]  /*c010*/  LDL.LU R150, [R1+0x12c] ;  /* 0x00012c0001967983 */ /* 0x001ea80000300800 */
[----:B------:R0:W-:Y:S01]  /*c020*/  STL [R1+0x470], R151 ;  /* 0x0004709701007387 */ /* 0x0001e20000100800 */
[----:B------:R-:W-:Y:S01]  /*c030*/  FADD R9, R48, R9 ;  /* 0x0000000930097221 */ /* 0x000fe20000000000 */
[----:B------:R-:W-:Y:S01]  /*c040*/  FADD R10, R49, R10 ;  /* 0x0000000a310a7221 */ /* 0x000fe20000000000 */
[----:B------:R-:W-:Y:S01]  /*c050*/  FADD R11, R50, R11 ;  /* 0x0000000b320b7221 */ /* 0x000fe20000000000 */
[----:B0-----:R-:W3:Y:S04]  /*c060*/  LDL.LU R151, [R1+0x128] ;  /* 0x0001280001977983 */ /* 0x001ee80000300800 */
[----:B------:R-:W4:Y:S04]  /*c070*/  LDL.LU R43, [R1+0x620] ;  /* 0x00062000012b7983 */ /* 0x000f280000300800 */
[----:B------:R-:W5:Y:S04]  /*c080*/  LDL.LU R44, [R1+0x61c] ;  /* 0x00061c00012c7983 */ /* 0x000f680000300800 */
[----:B------:R-:W4:Y:S04]  /*c090*/  LDL.LU R45, [R1+0x618] ;  /* 0x00061800012d7983 */ /* 0x000f280000300800 */
[----:B------:R-:W5:Y:S01]  /*c0a0*/  LDL.LU R46, [R1+0x614] ;  /* 0x00061400012e7983 */ /* 0x000f620000300800 */
[----:B------:R-:W-:-:S03]  /*c0b0*/  FADD R12, R51, R12 ;  /* 0x0000000c330c7221 */ /* 0x000fc60000000000 */
[----:B------:R-:W4:Y:S01]  /*c0c0*/  LDL.LU R47, [R1+0x610] ;  /* 0x00061000012f7983 */ /* 0x000f220000300800 */
[----:B------:R-:W-:-:S03]  /*c0d0*/  FADD R13, R52, R13 ;  /* 0x0000000d340d7221 */ /* 0x000fc60000000000 */
        /* <DEDUP_REMOVED lines=134> */
[----:B------:R-:W4:Y:S04]  /*c940*/  LDL.LU R115, [R1+0x500] ;  /* 0x0005000001737983 */ /* 0x000f280000300800 */
[----:B------:R-:W4:Y:S01]  /*c950*/  LDL.LU R116, [R1+0x4fc] ;  /* 0x0004fc0001747983 */ /* 0x000f220000300800 */
[----:B------:R-:W-:Y:S01]  /*c960*/  FADD R3, R2, R3 ;  /* 0x0000000302037221 */ /* 0x000fe20000000000 */
[----:B------:R-:W-:Y:S01]  /*c970*/  FADD R237, R120, R237 ;  /* 0x000000ed78ed7221 */ /* 0x000fe20000000000 */
[----:B------:R-:W-:Y:S01]  /*c980*/  FADD R236, R121, R236 ;  /* 0x000000ec79ec7221 */ /* 0x000fe20000000000 */
[----:B------:R-:W5:Y:S01]  /*c990*/  LDL.LU R117, [R1+0x1b4] ;  /* 0x0001b40001757983 */ /* 0x000f620000300800 */
[----:B------:R-:W-:Y:S01]  /*c9a0*/  FADD R235, R122, R235 ;  /* 0x000000eb7aeb7221 */ /* 0x000fe20000000000 */
[----:B------:R-:W-:Y:S01]  /*c9b0*/  FADD R234, R123, R234 ;  /* 0x000000ea7bea7221 */ /* 0x000fe20000000000 */
[----:B------:R-:W-:Y:S01]  /*c9c0*/  FADD R233, R124, R233 ;  /* 0x000000e97ce97221 */ /* 0x000fe20000000000 */
[----:B------:R0:W-:Y:S01]  /*c9d0*/  STL [R1+0x200], R118 ;  /* 0x0002007601007387 */ /* 0x0001e20000100800 */
        /* <DEDUP_REMOVED lines=11> */
[----:B0-----:R-:W4:Y:S01]  /*ca90*/  LDL.LU R118, [R1+0x1b8] ;  /* 0x0001b80001767983 */ /* 0x001f220000300800 */
[----:B------:R-:W-:Y:S01]  /*caa0*/  FADD R217, R140, R217 ;  /* 0x000000d98cd97221 */ /* 0x000fe20000000000 */
[----:B------:R-:W-:Y:S01]  /*cab0*/  FADD R223, R134, R223 ;  /* 0x000000df86df7221 */ /* 0x000fe20000000000 */
[----:B------:R-:W-:Y:S01]  /*cac0*/  FADD R216, R141, R216 ;  /* 0x000000d88dd87221 */ /* 0x000fe20000000000 */
[----:B------:R0:W-:Y:S01]  /*cad0*/  STL [R1+0x208], R3 ;  /* 0x0002080301007387 */ /* 0x0001e20000100800 */
[----:B------:R-:W-:Y:S01]  /*cae0*/  FADD R222, R135, R222 ;  /* 0x000000de87de7221 */ /* 0x000fe20000000000 */
[----:B------:R-:W-:Y:S01]  /*caf0*/  FADD R215, R142, R215 ;  /* 0x000000d78ed77221 */ /* 0x000fe20000000000 */
[----:B------:R-:W-:Y:S01]  /*cb00*/  FADD R221, R136, R221 ;  /* 0x000000dd88dd7221 */ /* 0x000fe20000000000 */
[----:B-1----:R-:W4:Y:S01]  /*cb10*/  LDL.LU R0, [R1+0x210] ;  /* 0x0002100001007983 */ /* 0x002f220000300800 */
[----:B------:R-:W-:Y:S01]  /*cb20*/  FADD R214, R143, R214 ;  /* 0x000000d68fd67221 */ /* 0x000fe20000000000 */
[----:B------:R-:W-:Y:S01]  /*cb30*/  FADD R220, R137, R220 ;  /* 0x000000dc89dc7221 */ /* 0x000fe20000000000 */
[----:B------:R-:W-:Y:S01]  /*cb40*/  FADD R213, R144, R213 ;  /* 0x000000d590d57221 */ /* 0x000fe20000000000 */
[----:B------:R-:W4:Y:S01]  /*cb50*/  LDL.LU R119, [R1+0x1bc] ;  /* 0x0001bc0001777983 */ /* 0x000f220000300800 */
[----:B------:R-:W-:Y:S01]  /*cb60*/  FADD R219, R138, R219 ;  /* 0x000000db8adb7221 */ /* 0x000fe20000000000 */
[----:B------:R-:W-:Y:S01]  /*cb70*/  FADD R212, R145, R212 ;  /* 0x000000d491d47221 */ /* 0x000fe20000000000 */
[----:B------:R-:W-:Y:S01]  /*cb80*/  FADD R218, R139, R218 ;  /* 0x000000da8bda7221 */ /* 0x000fe20000000000 */
[----:B------:R-:W4:Y:S01]  /*cb90*/  LDL.LU R2, [R1+0x214] ;  /* 0x0002140001027983 */ /* 0x000f220000300800 */
[----:B------:R-:W-:Y:S01]  /*cba0*/  FADD R211, R146, R211 ;  /* 0x000000d392d37221 */ /* 0x000fe20000000000 */
[----:B---3--:R-:W-:Y:S01]  /*cbb0*/  FADD R206, R151, R206 ;  /* 0x000000ce97ce7221 */ /* 0x008fe20000000000 */
[----:B------:R-:W-:Y:S01]  /*cbc0*/  FADD R210, R147, R210 ;  /* 0x000000d293d27221 */ /* 0x000fe20000000000 */
[----:B------:R-:W3:Y:S01]  /*cbd0*/  LDL.LU R120, [R1+0x1c0] ;  /* 0x0001c00001787983 */ /* 0x000ee20000300800 */
[----:B--2---:R-:W-:Y:S01]  /*cbe0*/  FADD R207, R150, R207 ;  /* 0x000000cf96cf7221 */ /* 0x004fe20000000000 */
[----:B------:R-:W-:-:S02]  /*cbf0*/  FADD R209, R148, R209 ;  /* 0x000000d194d17221 */ /* 0x000fc40000000000 */
[----:B0-----:R-:W3:Y:S04]  /*cc00*/  LDL.LU R3, [R1+0x218] ;  /* 0x0002180001037983 */ /* 0x001ee80000300800 */
[----:B------:R-:W2:Y:S04]  /*cc10*/  LDL.LU R121, [R1+0x1c4] ;  /* 0x0001c40001797983 */ /* 0x000ea80000300800 */
        /* <DEDUP_REMOVED lines=28> */
[----:B------:R-:W2:Y:S01]  /*cde0*/  LDL.LU R148, [R1+0x254] ;  /* 0x0002540001947983 */ /* 0x000ea20000300800 */
[----:B-----5:R-:W-:-:S03]  /*cdf0*/  FADD R149, R117, R149 ;  /* 0x0000009575957221 */ /* 0x020fc60000000000 */
[----:B------:R-:W5:Y:S04]  /*ce00*/  LDL.LU R117, [R1+0x4f8] ;  /* 0x0004f80001757983 */ /* 0x000f680000300800 */
[----:B------:R0:W-:Y:S04]  /*ce10*/  STL [R1+0x20c], R149 ;  /* 0x00020c9501007387 */ /* 0x0001e80000100800 */
[----:B0-----:R-:W5:Y:S01]  /*ce20*/  LDL.LU R149, [R1+0x258] ;  /* 0x0002580001957983 */ /* 0x001f620000300800 */
[----:B----4-:R-:W-:-:S03]  /*ce30*/  FADD R0, R118, R0 ;  /* 0x0000000076007221 */ /* 0x010fc60000000000 */
[----:B------:R-:W4:Y:S01]  /*ce40*/  LDL.LU R118, [R1+0x4f4] ;  /* 0x0004f40001767983 */ /* 0x000f220000300800 */
[----:B------:R-:W-:-:S03]  /*ce50*/  FADD R2, R119, R2 ;  /* 0x0000000277027221 */ /* 0x000fc60000000000 */
[----:B------:R0:W-:Y:S01]  /*ce60*/  STL [R1+0x210], R0 ;  /* 0x0002100001007387 */ /* 0x0001e20000100800 */
[----:B---3--:R-:W-:-:S03]  /*ce70*/  FADD R3, R120, R3 ;  /* 0x0000000378037221 */ /* 0x008fc60000000000 */
[----:B0-----:R-:W3:Y:S04]  /*ce80*/  LDL.LU R0, [R1+0x25c] ;  /* 0x00025c0001007983 */ /* 0x001ee80000300800 */
[----:B------:R-:W4:Y:S01]  /*ce90*/  LDL.LU R119, [R1+0x4f0] ;  /* 0x0004f00001777983 */ /* 0x000f220000300800 */
[----:B--2---:R-:W-:-:S03]  /*cea0*/  FADD R122, R121, R122 ;  /* 0x0000007a797a7221 */ /* 0x004fc60000000000 */
[----:B------:R0:W-:Y:S01]  /*ceb0*/  STL [R1+0x214], R2 ;  /* 0x0002140201007387 */ /* 0x0001e20000100800 */
[----:B------:R-:W-:-:S03]  /*cec0*/  FADD R124, R123, R124 ;  /* 0x0000007c7b7c7221 */ /* 0x000fc60000000000 */
[----:B0-----:R-:W2:Y:S04]  /*ced0*/  LDL.LU R2, [R1+0x260] ;  /* 0x0002600001027983 */ /* 0x001ea80000300800 */
[----:B------:R-:W4:Y:S04]  /*cee0*/  LDL.LU R120, [R1+0x4ec] ;  /* 0x0004ec0001787983 */ /* 0x000f280000300800 */
[----:B------:R0:W-:Y:S01]  /*cef0*/  STL [R1+0x218], R3 ;  /* 0x0002180301007387 */ /* 0x0001e20000100800 */
[----:B------:R-:W-:Y:S01]  /*cf00*/  FADD R126, R125, R126 ;  /* 0x0000007e7d7e7221 */ /* 0x000fe20000000000 */
[----:B------:R-:W-:-:S02]  /*cf10*/  FADD R128, R127, R128 ;  /* 0x000000807f807221 */ /* 0x000fc40000000000 */
[----:B0-----:R-:W4:Y:S04]  /*cf20*/  LDL.LU R3, [R1+0x264] ;  /* 0x0002640001037983 */ /* 0x001f280000300800 */
[----:B------:R-:W4:Y:S04]  /*cf30*/  LDL.LU R121, [R1+0x4e8] ;  /* 0x0004e80001797983 */ /* 0x000f280000300800 */
[----:B------:R0:W-:Y:S01]  /*cf40*/  STL [R1+0x21c], R122 ;  /* 0x00021c7a01007387 */ /* 0x0001e20000100800 */
[----:B------:R-:W-:-:S03]  /*cf50*/  FADD R130, R129, R130 ;  /* 0x0000008281827221 */ /* 0x000fc60000000000 */
        /* <DEDUP_REMOVED lines=42> */
[----:B------:R0:W-:Y:S04]  /*d200*/  STL [R1+0x248], R145 ;  /* 0x0002489101007387 */ /* 0x0001e80000100800 */
[----:B0-----:R-:W4:Y:S04]  /*d210*/  LDL.LU R145, [R1+0x27c] ;  /* 0x00027c0001917983 */ /* 0x001f280000300800 */
[----:B------:R-:W4:Y:S04]  /*d220*/  LDL.LU R139, [R1+0x4a0] ;  /* 0x0004a000018b7983 */ /* 0x000f280000300800 */
[----:B------:R0:W-:Y:S04]  /*d230*/  STL [R1+0x24c], R146 ;  /* 0x00024c9201007387 */ /* 0x0001e80000100800 */
[----:B0-----:R-:W4:Y:S04]  /*d240*/  LDL.LU R146, [R1+0x280] ;  /* 0x0002800001927983 */ /* 0x001f280000300800 */
[----:B------:R0:W-:Y:S01]  /*d250*/  STL [R1+0x250], R147 ;  /* 0x0002509301007387 */ /* 0x0001e20000100800 */
[----:B-----5:R-:W-:-:S03]  /*d260*/  FADD R149, R24, R149 ;  /* 0x0000009518957221 */ /* 0x020fc60000000000 */
[----:B0-----:R-:W5:Y:S04]  /*d270*/  LDL.LU R147, [R1+0x284] ;  /* 0x0002840001937983 */ /* 0x001f680000300800 */
[----:B------:R0:W-:Y:S04]  /*d280*/  STL [R1+0x254], R148 ;  /* 0x0002549401007387 */ /* 0x0001e80000100800 */
[----:B0-----:R-:W5:Y:S04]  /*d290*/  LDL.LU R148, [R1+0x288] ;  /* 0x0002880001947983 */ /* 0x001f680000300800 */
[----:B------:R0:W-:Y:S04]  /*d2a0*/  STL [R1+0x258], R149 ;  /* 0x0002589501007387 */ /* 0x0001e80000100800 */
[----:B0-----:R-:W5:Y:S04]  /*d2b0*/  LDL.LU R149, [R1+0x28c] ;  /* 0x00028c0001957983 */ /* 0x001f680000300800 */
[----:B------:R-:W5:Y:S04]  /*d2c0*/  LDL.LU R150, [R1+0x290] ;  /* 0x0002900001967983 */ /* 0x000f680000300800 */
[----:B------:R-:W5:Y:S01]  /*d2d0*/  LDL.LU R151, [R1+0x294] ;  /* 0x0002940001977983 */ /* 0x000f620000300800 */
[----:B---3--:R-:W-:Y:S01]  /*d2e0*/  FADD R0, R25, R0 ;  /* 0x0000000019007221 */ /* 0x008fe20000000000 */
[----:B--2---:R-:W-:-:S04]  /*d2f0*/  FADD R2, R26, R2 ;  /* 0x000000021a027221 */ /* 0x004fc80000000000 */
[----:B------:R0:W-:Y:S01]  /*d300*/  STL [R1+0x25c], R0 ;  /* 0x00025c0001007387 */ /* 0x0001e20000100800 */
[----:B----4-:R-:W-:-:S03]  /*d310*/  FADD R3, R27, R3 ;  /* 0x000000031b037221 */ /* 0x010fc60000000000 */
[----:B------:R-:W2:Y:S04]  /*d320*/  LDL.LU R27, [R1+0x2c8] ;  /* 0x0002c800011b7983 */ /* 0x000ea80000300800 */
[----:B------:R1:W-:Y:S04]  /*d330*/  STL [R1+0x260], R2 ;  /* 0x0002600201007387 */ /* 0x0003e80000100800 */
[----:B------:R-:W3:Y:S04]  /*d340*/  LDL.LU R26, [R1+0x2cc] ;  /* 0x0002cc00011a7983 */ /* 0x000ee80000300800 */
[----:B------:R-:W4:Y:S04]  /*d350*/  LDL.LU R25, [R1+0x2d0] ;  /* 0x0002d00001197983 */ /* 0x000f280000300800 */
[----:B------:R1:W-:Y:S04]  /*d360*/  STL [R1+0x264], R3 ;  /* 0x0002640301007387 */ /* 0x0003e80000100800 */
[----:B------:R-:W4:Y:S04]  /*d370*/  LDL.LU R24, [R1+0x2d4] ;  /* 0x0002d40001187983 */ /* 0x000f280000300800 */
[----:B0-----:R-:W4:Y:S04]  /*d380*/  LDL.LU R0, [R1+0x2d8] ;  /* 0x0002d80001007983 */ /* 0x001f280000300800 */
[----:B-1----:R-:W4:Y:S04]  /*d390*/  LDL.LU R2, [R1+0x2dc] ;  /* 0x0002dc0001027983 */ /* 0x002f280000300800 */
[----:B------:R-:W4:Y:S01]  /*d3a0*/  LDL.LU R3, [R1+0x2e0] ;  /* 0x0002e00001037983 */ /* 0x000f220000300800 */
[----:B------:R-:W-:-:S05]  /*d3b0*/  FADD R140, R28, R140 ;  /* 0x0000008c1c8c7221 */ /* 0x000fca0000000000 */
[----:B------:R0:W-:Y:S04]  /*d3c0*/  STL [R1+0x268], R140 ;  /* 0x0002688c01007387 */ /* 0x0001e80000100800 */
[----:B0-----:R-:W4:Y:S01]  /*d3d0*/  LDL.LU R140, [R1+0x49c] ;  /* 0x00049c00018c7983 */ /* 0x001f220000300800 */
[----:B------:R-:W-:-:S03]  /*d3e0*/  FADD R141, R29, R141 ;  /* 0x0000008d1d8d7221 */ /* 0x000fc60000000000 */
[----:B------:R-:W4:Y:S04]  /*d3f0*/  LDL.LU R28, [R1+0x2c4] ;  /* 0x0002c400011c7983 */ /* 0x000f280000300800 */
        /* <DEDUP_REMOVED lines=20> */
[----:B------:R0:W-:Y:S01]  /*d540*/  STL [R1+0x280], R146 ;  /* 0x0002809201007387 */ /* 0x0001e20000100800 */
[----:B-----5:R-:W-:-:S03]  /*d550*/  FADD R147, R35, R147 ;  /* 0x0000009323937221 */ /* 0x020fc60000000000 */
[----:B0-----:R-:W5:Y:S04]  /*d560*/  LDL.LU R146, [R1+0x484] ;  /* 0x0004840001927983 */ /* 0x001f680000300800 */
[----:B------:R-:W5:Y:S04]  /*d570*/  LDL.LU R34, [R1+0x2ac] ;  /* 0x0002ac0001227983 */ /* 0x000f680000300800 */
[----:B------:R0:W-:Y:S01]  /*d580*/  STL [R1+0x284], R147 ;  /* 0x0002849301007387 */ /* 0x0001e20000100800 */
[----:B------:R-:W-:-:S03]  /*d590*/  FADD R148, R36, R148 ;  /* 0x0000009424947221 */ /* 0x000fc60000000000 */
[----:B0-----:R-:W5:Y:S04]  /*d5a0*/  LDL.LU R147, [R1+0x480] ;  /* 0x0004800001937983 */ /* 0x001f680000300800 */
[----:B------:R-:W5:Y:S01]  /*d5b0*/  LDL.LU R35, [R1+0x2a8] ;  /* 0x0002a80001237983 */ /* 0x000f620000300800 */
[----:B------:R-:W-:-:S03]  /*d5c0*/  FADD R149, R37, R149 ;  /* 0x0000009525957221 */ /* 0x000fc60000000000 */
[----:B------:R0:W-:Y:S01]  /*d5d0*/  STL [R1+0x288], R148 ;  /* 0x0002889401007387 */ /* 0x0001e20000100800 */
[----:B------:R-:W-:Y:S01]  /*d5e0*/  FADD R150, R38, R150 ;  /* 0x0000009626967221 */ /* 0x000fe20000000000 */
[----:B------:R-:W-:Y:S02]  /*d5f0*/  FADD R151, R39, R151 ;  /* 0x0000009727977221 */ /* 0x000fe40000000000 */
[----:B0-----:R-:W5:Y:S04]  /*d600*/  LDL.LU R148, [R1+0x47c] ;  /* 0x00047c0001947983 */ /* 0x001f680000300800 */
[----:B------:R-:W5:Y:S04]  /*d610*/  LDL.LU R36, [R1+0x2a4] ;  /* 0x0002a40001247983 */ /* 0x000f680000300800 */
[----:B------:R0:W-:Y:S04]  /*d620*/  STL [R1+0x28c], R149 ;  /* 0x00028c9501007387 */ /* 0x0001e80000100800 */
[----:B0-----:R-:W5:Y:S04]  /*d630*/  LDL.LU R149, [R1+0x478] ;  /* 0x0004780001957983 */ /* 0x001f680000300800 */
[----:B------:R-:W5:Y:S04]  /*d640*/  LDL.LU R37, [R1+0x2a0] ;  /* 0x0002a00001257983 */ /* 0x000f680000300800 */
[----:B------:R0:W-:Y:S04]  /*d650*/  STL [R1+0x290], R150 ;  /* 0x0002909601007387 */ /* 0x0001e80000100800 */
[----:B0-----:R-:W5:Y:S04]  /*d660*/  LDL.LU R150, [R1+0x474] ;  /* 0x0004740001967983 */ /* 0x001f680000300800 */
[----:B------:R-:W5:Y:S04]  /*d670*/  LDL.LU R38, [R1+0x29c] ;  /* 0x00029c0001267983 */ /* 0x000f680000300800 */
[----:B------:R0:W-:Y:S04]  /*d680*/  STL [R1+0x294], R151 ;  /* 0x0002949701007387 */ /* 0x0001e80000100800 */
[----:B0-----:R-:W5:Y:S04]  /*d690*/  LDL.LU R151, [R1+0x470] ;  /* 0x0004700001977983 */ /* 0x001f680000300800 */
[----:B------:R-:W5:Y:S01]  /*d6a0*/  LDL.LU R39, [R1+0x298] ;  /* 0x0002980001277983 */ /* 0x000f620000300800 */
[----:B--2---:R-:W-:Y:S01]  /*d6b0*/  FADD R27, R52, R27 ;  /* 0x0000001b341b7221 */ /* 0x004fe20000000000 */
[----:B---3--:R-:W-:Y:S01]  /*d6c0*/  FADD R26, R53, R26 ;  /* 0x0000001a351a7221 */ /* 0x008fe20000000000 */
[----:B----4-:R-:W-:Y:S01]  /*d6d0*/  FADD R25, R54, R25 ;  /* 0x0000001936197221 */ /* 0x010fe20000000000 */
[----:B------:R-:W-:Y:S01]  /*d6e0*/  FADD R24, R55, R24 ;  /* 0x0000001837187221 */ /* 0x000fe20000000000 */
        /* <DEDUP_REMOVED lines=9> */
[----:B-----5:R-:W-:Y:S01]  /*d780*/  FADD R34, R45, R34 ;  /* 0x000000222d227221 */ /* 0x020fe20000000000 */
[----:B------:R-:W-:Y:S01]  /*d790*/  FADD R35, R44, R35 ;  /* 0x000000232c237221 */ /* 0x000fe20000000000 */
[----:B------:R-:W-:Y:S01]  /*d7a0*/  FADD R36, R43, R36 ;  /* 0x000000242b247221 */ /* 0x000fe20000000000 */
[----:B------:R-:W-:Y:S01]  /*d7b0*/  FADD R37, R42, R37 ;  /* 0x000000252a257221 */ /* 0x000fe20000000000 */
[----:B------:R-:W-:Y:S01]  /*d7c0*/  FADD R38, R41, R38 ;  /* 0x0000002629267221 */ /* 0x000fe20000000000 */
[----:B------:R-:W-:-:S05]  /*d7d0*/  FADD R39, R40, R39 ;  /* 0x0000002728277221 */ /* 0x000fca0000000000 */
[----:B------:R0:W-:Y:S04]  /*d7e0*/  STL [R1+0x298], R39 ;  /* 0x0002982701007387 */ /* 0x0001e80000100800 */
        /* <DEDUP_REMOVED lines=15> */
[----:B------:R-:W5:Y:S04]  /*d8e0*/  LDL.LU R51, [R1+0x2e4] ;  /* 0x0002e40001337983 */ /* 0x000f680000300800 */
[----:B------:R5:W-:Y:S04]  /*d8f0*/  STL [R1+0x2d8], R0 ;  /* 0x0002d80001007387 */ /* 0x000be80000100800 */
[----:B------:R-:W5:Y:S04]  /*d900*/  LDL.LU R50, [R1+0x2e8] ;  /* 0x0002e80001327983 */ /* 0x000f680000300800 */
[----:B------:R5:W-:Y:S04]  /*d910*/  STL [R1+0x2dc], R2 ;  /* 0x0002dc0201007387 */ /* 0x000be80000100800 */
[----:B------:R-:W5:Y:S04]  /*d920*/  LDL.LU R49, [R1+0x2ec] ;  /* 0x0002ec0001317983 */ /* 0x000f680000300800 */
[----:B------:R5:W-:Y:S04]  /*d930*/  STL [R1+0x2e0], R3 ;  /* 0x0002e00301007387 */ /* 0x000be80000100800 */
[----:B------:R-:W5:Y:S04]  /*d940*/  LDL.LU R48, [R1+0x2f0] ;  /* 0x0002f00001307983 */ /* 0x000f680000300800 */
        /* <DEDUP_REMOVED lines=8> */
[----:B0-----:R-:W5:Y:S04]  /*d9d0*/  LDL.LU R39, [R1+0x314] ;  /* 0x0003140001277983 */ /* 0x001f680000300800 */
[----:B-1----:R-:W5:Y:S04]  /*d9e0*/  LDL.LU R38, [R1+0x318] ;  /* 0x0003180001267983 */ /* 0x002f680000300800 */
[----:B--2---:R-:W2:Y:S04]  /*d9f0*/  LDL.LU R37, [R1+0x31c] ;  /* 0x00031c0001257983 */ /* 0x004ea80000300800 */
[----:B---3--:R-:W3:Y:S04]  /*da00*/  LDL.LU R36, [R1+0x320] ;  /* 0x0003200001247983 */ /* 0x008ee80000300800 */
[----:B----4-:R-:W4:Y:S04]  /*da10*/  LDL.LU R35, [R1+0x324] ;  /* 0x0003240001237983 */ /* 0x010f280000300800 */
[----:B-----5:R-:W5:Y:S04]  /*da20*/  LDL.LU R34, [R1+0x328] ;  /* 0x0003280001227983 */ /* 0x020f680000300800 */
        /* <DEDUP_REMOVED lines=12> */
[----:B------:R-:W5:Y:S01]  /*daf0*/  LDL.LU R3, [R1+0x35c] ;  /* 0x00035c0001037983 */ /* 0x000f620000300800 */
[----:B------:R-:W-:Y:S01]  /*db00*/  FADD R51, R59, R51 ;  /* 0x000000333b337221 */ /* 0x000fe20000000000 */
[----:B------:R-:W-:-:S04]  /*db10*/  FADD R50, R60, R50 ;  /* 0x000000323c327221 */ /* 0x000fc80000000000 */
        /* <DEDUP_REMOVED lines=25> */
[----:B--2---:R-:W-:-:S03]  /*dcb0*/  FADD R37, R73, R37 ;  /* 0x0000002549257221 */ /* 0x004fc60000000000 */
[----:B------:R2:W-:Y:S01]  /*dcc0*/  STL [R1+0x318], R38 ;  /* 0x0003182601007387 */ /* 0x0005e20000100800 */
[----:B---3--:R-:W-:-:S03]  /*dcd0*/  FADD R36, R74, R36 ;  /* 0x000000244a247221 */ /* 0x008fc60000000000 */
[----:B------:R3:W-:Y:S01]  /*dce0*/  STL [R1+0x31c], R37 ;  /* 0x00031c2501007387 */ /* 0x0007e20000100800 */
[----:B----4-:R-:W-:-:S03]  /*dcf0*/  FADD R35, R75, R35 ;  /* 0x000000234b237221 */ /* 0x010fc60000000000 */
[----:B------:R4:W-:Y:S01]  /*dd00*/  STL [R1+0x320], R36 ;  /* 0x0003202401007387 */ /* 0x0009e20000100800 */
[----:B-----5:R-:W-:-:S03]  /*dd10*/  FADD R34, R76, R34 ;  /* 0x000000224c227221 */ /* 0x020fc60000000000 */
        /* <DEDUP_REMOVED lines=24> */
[----:B0-----:R-:W5:Y:S01]  /*dea0*/  LDL.LU R51, [R1+0x360] ;  /* 0x0003600001337983 */ /* 0x001f620000300800 */
[----:B------:R-:W-:-:S03]  /*deb0*/  FADD R3, R89, R3 ;  /* 0x0000000359037221 */ /* 0x000fc60000000000 */
[----:B------:R0:W-:Y:S04]  /*dec0*/  STL [R1+0x354], R0 ;  /* 0x0003540001007387 */ /* 0x0001e80000100800 */
[----:B-1----:R-:W5:Y:S04]  /*ded0*/  LDL.LU R50, [R1+0x364] ;  /* 0x0003640001327983 */ /* 0x002f680000300800 */
        /* <DEDUP_REMOVED lines=181> */
[----:B------:R-:W-:Y:S01]  /*ea30*/  FADD R2, R150, R2 ;  /* 0x0000000296027221 */ /* 0x000fe20000000000 */
[----:B------:R-:W-:-:S05]  /*ea40*/  FADD R3, R3, R151 ;  /* 0x0000009703037221 */ /* 0x000fca0000000000 */
[----:B------:R0:W-:Y:S04]  /*ea50*/  STL [R1+0x454], R3 ;  /* 0x0004540301007387 */ /* 0x0001e80000100800 */
[----:B------:R0:W-:Y:S04]  /*ea60*/  STL [R1+0x44c], R0 ;  /* 0x00044c0001007387 */ /* 0x0001e80000100800 */
[----:B------:R0:W-:Y:S02]  /*ea70*/  STL [R1+0x450], R2 ;  /* 0x0004500201007387 */ /* 0x0001e40000100800 */
.L_x_29:
[----:B0-----:R-:W0:Y:S02]  /*ea80*/  LDC R0, c[0x0][0x28c] ;  /* 0x0000a300ff007b82 */ /* 0x001e240000000800 */
[----:B0-----:R-:W-:-:S13]  /*ea90*/  ISETP.GE.AND P0, PT, R0, 0x1, PT ;  /* 0x000000010000780c */ /* 0x001fda0003f06270 */
[----:B------:R-:W-:Y:S05]  /*eaa0*/  @!P0 BRA `(.L_x_30) ;  /* 0x00000000004c8947 */ /* 0x000fea0003800000 */
[----:B------:R-:W-:-:S06]  /*eab0*/  UISETP.NE.AND UP0, UPT, UR24, 0x3, UPT ;  /* 0x000000031800788c */ /* 0x000fcc000bf05270 */
[----:B------:R-:W-:-:S13]  /*eac0*/  PLOP3.LUT P0, PT, PT, PT, UP0, 0x80, 0x0 ;  /* 0x000000000000781c */ /* 0x000fda0003f0f008 */
[----:B------:R-:W-:Y:S05]  /*ead0*/  @!P0 BRA `(.L_x_31) ;  /* 0x0000000000048947 */ /* 0x000fea0003800000 */
[----:B------:R-:W-:Y:S01]  /*eae0*/  BPT.TRAP 0x1 ;  /* 0x000000040000795c */ /* 0x000fe20000300000 */
.L_x_31:
[----:B------:R-:W-:-:S04]  /*eaf0*/  UISETP.LT.AND UP0, UPT, UR9, 0x1, UPT ;  /* 0x000000010900788c */ /* 0x000fc8000bf01270 */
[----:B------:R-:W-:Y:S02]  /*eb00*/  USEL UR8, UR9, 0x1, UP0 ;  /* 0x0000000109087887 */ /* 0x000fe40008000000 */
[----:B------:R-:W-:Y:S02]  /*eb10*/  UISETP.GT.U32.AND UP0, UPT, UR13, 0x1, UPT ;  /* 0x000000010d00788c */ /* 0x000fe4000bf04070 */
[----:B------:R-:W-:-:S04]  /*eb20*/  UIADD3 UR8, UR5, UR9, -UR8 ;  /* 0x0000000905087290 */ /* 0x000fc8000fffe808 */
[----:B------:R-:W-:Y:S01]  /*eb30*/  USHF.R.U32.HI UR6, URZ, 0x1, UR8 ;  /* 0x000000013f067899 */ /* 0x000fe20008011608 */
[----:B------:R-:W-:-:S03]  /*eb40*/  PLOP3.LUT P0, PT, PT, PT, UP0, 0x80, 0x0 ;  /* 0x000000000000781c */ /* 0x000fc60003f0f008 */
[----:B------:R-:W-:-:S04]  /*eb50*/  UIMAD.WIDE.U32 UR6, UR6, -0x6db6db6d, URZ ;  /* 0x92492493060678a5 */ /* 0x000fc8000f8e003f */
[----:B------:R-:W-:-:S04]  /*eb60*/  USHF.R.U32.HI UR6, URZ, 0x2, UR7 ;  /* 0x000000023f067899 */ /* 0x000fc80008011607 */
[----:B------:R-:W-:-:S04]  /*eb70*/  UIMAD UR8, UR6, -0xe, UR8 ;  /* 0xfffffff2060878a4 */ /* 0x000fc8000f8e0208 */
[----:B------:R-:W-:-:S04]  /*eb80*/  ULEA UR8, UR8, UR11, 0x3 ;  /* 0x0000000b08087291 */ /* 0x000fc8000f8e183f */
[----:B------:R-:W-:-:S04]  /*eb90*/  UIADD3 UR8, UR8, 0x70, URZ ;  /* 0x0000007008087890 */ /* 0x000fc8000fffe03f */
[----:B------:R-:W-:-:S09]  /*eba0*/  UPRMT UR8, URZ, 0x654, UR8 ;  /* 0x000006543f087896 */ /* 0x000fd20008000008 */
[----:B------:R-:W-:Y:S01]  /*ebb0*/  SYNCS.ARRIVE.TRANS64.RED.A1T0 RZ, [UR8], RZ ;  /* 0x000000ffffff79a7 */ /* 0x000fe20008100408 */
[----:B------:R-:W-:Y:S05]  /*ebc0*/  @P0 BRA `(.L_x_30) ;  /* 0x0000000000040947 */ /* 0x000fea0003800000 */
[----:B------:R-:W-:Y:S01]  /*ebd0*/  BPT.TRAP 0x1 ;  /* 0x000000040000795c */ /* 0x000fe20000300000 */
.L_x_30:
[----:B------:R-:W4:Y:S01]  /*ebe0*/  LDL.LU R26, [R1+0x464] ;  /* 0x00046400011a7983 */ /* 0x000f220000300800 */
[----:B------:R-:W0:Y:S01]  /*ebf0*/  LDC R3, c[0x0][0x288] ;  /* 0x0000a200ff037b82 */ /* 0x000e220000000800 */
[----:B------:R-:W5:Y:S01]  /*ec00*/  S2R R25, SR_TID.X ;  /* 0x0000000000197919 */ /* 0x000f620000002100 */
[----:B------:R-:W-:Y:S02]  /*ec10*/  UIADD3 UR11, UR9, UR5, URZ ;  /* 0x00000005090b7290 */ /* 0x000fe4000fffe03f */
[----:B------:R-:W-:Y:S01]  /*ec20*/  USHF.R.S32.HI UR12, URZ, 0x1f, UR10 ;  /* 0x0000001f3f0c7899 */ /* 0x000fe2000801140a */
[----:B------:R-:W2:Y:S01]  /*ec30*/  LDL.LU R24, [R1+0x460] ;  /* 0x0004600001187983 */ /* 0x000ea20000300800 */
[----:B------:R-:W-:Y:S01]  /*ec40*/  UISETP.GT.U32.AND UP0, UPT, UR11, 0xd, UPT ;  /* 0x0000000d0b00788c */ /* 0x000fe2000bf04070 */
[----:B------:R-:W-:Y:S01]  /*ec50*/  IMAD.MOV.U32 R39, RZ, RZ, -0x1 ;  /* 0xffffffffff277424 */ /* 0x000fe200078e00ff */
[----:B------:R-:W-:Y:S01]  /*ec60*/  ULDC UR6, c[0x0][0x284] ;  /* 0x0000a10000067ab9 */ /* 0x000fe20000000800 */
[----:B------:R-:W-:Y:S01]  /*ec70*/  ULDC.64 UR14, c[0x0][0x5d0] ;  /* 0x00017400000e7ab9 */ /* 0x000fe20000000a00 */
[----:B------:R-:W-:-:S02]  /*ec80*/  UISETP.LT.U32.AND UP0, UPT, UR9, 0xe, UP0 ;  /* 0x0000000e0900788c */ /* 0x000fc40008701070 */
[----:B------:R-:W-:Y:S02]  /*ec90*/  UIMAD UR5, UR12, UR14, URZ ;  /* 0x0000000e0c0572a4 */ /* 0x000fe4000f8e023f */
[----:B------:R-:W-:Y:S02]  /*eca0*/  UISETP.GE.U32.AND UP1, UPT, UR9, 0xe, UPT ;  /* 0x0000000e0900788c */ /* 0x000fe4000bf26070 */
[----:B------:R-:W-:Y:S02]  /*ecb0*/  UIMAD UR8, UR10, UR15, UR5 ;  /* 0x0000000f0a0872a4 */ /* 0x000fe4000f8e0205 */
[----:B------:R-:W-:-:S04]  /*ecc0*/  USEL UR5, URZ, 0x1, !UP0 ;  /* 0x000000013f057887 */ /* 0x000fc8000c000000 */
[----:B------:R-:W-:Y:S01]  /*ecd0*/  ULOP3.LUT UR4, UR4, UR5, URZ, 0x3c, !UPT ;  /* 0x0000000504047292 */ /* 0x000fe2000f8e3c3f */
[C---:B-----5:R-:W-:Y:S01]  /*ece0*/  LOP3.LUT R2, R25.reuse, 0x3, RZ, 0xc0, !PT ;  /* 0x0000000319027812 */ /* 0x060fe200078ec0ff */
[----:B------:R-:W-:Y:S01]  /*ecf0*/  IMAD.SHL.U32 R30, R25, 0x2, RZ ;  /* 0x00000002191e7824 */ /* 0x000fe200078e00ff */
[----:B------:R-:W-:-:S03]  /*ed00*/  SHF.R.U32.HI R32, RZ, 0x7, R25 ;  /* 0x00000007ff207819 */ /* 0x000fc60000011619 */
[----:B0-----:R-:W-:Y:S01]  /*ed10*/  IMAD R2, R2, -0x2, R3 ;  /* 0xfffffffe02027824 */ /* 0x001fe200078e0203 */
[----:B------:R-:W-:Y:S02]  /*ed20*/  LOP3.LUT R32, R32, 0x1, RZ, 0xc0, !PT ;  /* 0x0000000120207812 */ /* 0x000fe400078ec0ff */
[----:B------:R-:W-:-:S03]  /*ed30*/  LOP3.LUT R30, R30, 0x6, RZ, 0xc0, !PT ;  /* 0x000000061e1e7812 */ /* 0x000fc600078ec0ff */
[----:B------:R-:W-:Y:S02]  /*ed40*/  IMAD.SHL.U32 R33, R32, 0x40, RZ ;  /* 0x0000004020217824 */ /* 0x000fe400078e00ff */
[----:B----4-:R-:W-:-:S04]  /*ed50*/  IMAD.WIDE R34, R26, 0x100, RZ ;  /* 0x000001001a227825 */ /* 0x010fc800078e02ff */
[----:B--2---:R-:W-:Y:S01]  /*ed60*/  IMAD.SHL.U32 R0, R24, 0x100, RZ ;  /* 0x0000010018007824 */ /* 0x004fe200078e00ff */
[----:B------:R-:W-:Y:S01]  /*ed70*/  PRMT R30, R30, 0x6540, R24 ;  /* 0x000065401e1e7816 */ /* 0x000fe20000000018 */
[----:B------:R-:W-:-:S03]  /*ed80*/  IMAD.U32 R24, RZ, RZ, UR14 ;  /* 0x0000000eff187e24 */ /* 0x000fc6000f8e00ff */
[----:B------:R-:W-:Y:S01]  /*ed90*/  ISETP.GE.AND P0, PT, R0, R3, PT ;  /* 0x000000030000720c */ /* 0x000fe20003f06270 */
[----:B------:R-:W-:Y:S01]  /*eda0*/  IMAD.IADD R0, R2, 0x1, -R0 ;  /* 0x0000000102007824 */ /* 0x000fe200078e0a00 */
[----:B------:R-:W-:Y:S02]  /*edb0*/  SHF.R.U32.HI R2, RZ, 0x2, R25 ;  /* 0x00000002ff027819 */ /* 0x000fe40000011619 */
[----:B------:R-:W-:Y:S02]  /*edc0*/  LOP3.LUT R3, R25, 0x60, RZ, 0xc0, !PT ;  /* 0x0000006019037812 */ /* 0x000fe400078ec0ff */
[----:B------:R-:W-:Y:S02]  /*edd0*/  LOP3.LUT R2, R2, 0x7, RZ, 0xc0, !PT ;  /* 0x0000000702027812 */ /* 0x000fe400078ec0ff */
[----:B------:R-:W-:Y:S02]  /*ede0*/  SHF.R.U32.HI R3, RZ, 0x1, R3 ;  /* 0x00000001ff037819 */ /* 0x000fe40000011603 */
[----:B------:R-:W-:-:S02]  /*edf0*/  LOP3.LUT R33, R33, 0x40, R2, 0xe2, !PT ;  /* 0x0000004021217812 */ /* 0x000fc400078ee202 */
[----:B------:R-:W-:Y:S02]  /*ee00*/  IADD3 R2, RZ, -R3, -R2 ;  /* 0x80000003ff027210 */ /* 0x000fe40007ffe802 */
[----:B------:R-:W-:Y:S02]  /*ee10*/  SHF.R.S32.HI R31, RZ, 0x1f, R30 ;  /* 0x0000001fff1f7819 */ /* 0x000fe4000001141e */
[----:B------:R-:W-:Y:S01]  /*ee20*/  LOP3.LUT R33, R34, R33, R3, 0xfe, !PT ;  /* 0x0000002122217212 */ /* 0x000fe200078efe03 */
[----:B------:R-:W-:Y:S02]  /*ee30*/  IMAD R32, R32, -0x40, R2 ;  /* 0xffffffc020207824 */ /* 0x000fe400078e0202 */
[----:B------:R-:W-:Y:S02]  /*ee40*/  IMAD.SHL.U32 R2, R26, 0x100, RZ ;  /* 0x000001001a027824 */ /* 0x000fe400078e00ff */
[----:B------:R-:W-:-:S03]  /*ee50*/  IMAD.WIDE.U32 R24, R24, UR10, R30 ;  /* 0x0000000a18187c25 */ /* 0x000fc6000f8e001e */
[C---:B------:R-:W-:Y:S01]  /*ee60*/  IADD3 R32, -R2.reuse, UR6, R32 ;  /* 0x0000000602207c10 */ /* 0x040fe2000fffe120 */
[----:B------:R-:W-:Y:S01]  /*ee70*/  VIADD R25, R25, UR8 ;  /* 0x0000000819197c36 */ /* 0x000fe20008000000 */
[----:B------:R-:W-:Y:S01]  /*ee80*/  ISETP.GE.OR P0, PT, R2, UR6, P0 ;  /* 0x0000000602007c0c */ /* 0x000fe20008706670 */
[----:B------:R-:W-:-:S04]  /*ee90*/  USHF.R.U32.HI UR6, URZ, 0x1, UR11 ;  /* 0x000000013f067899 */ /* 0x000fc8000801160b */
[----:B------:R-:W-:-:S04]  /*eea0*/  UIMAD.WIDE.U32 UR6, UR6, -0x6db6db6d, URZ ;  /* 0x92492493060678a5 */ /* 0x000fc8000f8e003f */
[----:B------:R-:W-:-:S04]  /*eeb0*/  USHF.R.U32.HI UR6, URZ, 0x2, UR7 ;  /* 0x000000023f067899 */ /* 0x000fc80008011607 */
[----:B------:R-:W-:Y:S02]  /*eec0*/  UIMAD UR5, UR6, -0xe, UR11 ;  /* 0xfffffff2060578a4 */ /* 0x000fe4000f8e020b */
[----:B------:R-:W-:Y:S01]  /*eed0*/  @UP1 ULOP3.LUT UR4, UR4, 0x1, UR6, 0x78, !UPT ;  /* 0x0000000104041892 */ /* 0x000fe2000f8e7806 */
[----:B------:R-:W-:Y:S11]  /*eee0*/  @P0 BRA `(.L_x_32) ;  /* 0x0000012400bc0947 */ /* 0x000ff60003800000 */
[----:B------:R-:W0:Y:S01]  /*eef0*/  LDC.64 R26, c[0x0][0x5c8] ;  /* 0x00017200ff1a7b82 */ /* 0x000e220000000a00 */
[----:B------:R-:W-:Y:S01]  /*ef00*/  ULDC.64 UR6, c[0x0][0x5c0] ;  /* 0x0001700000067ab9 */ /* 0x000fe20000000a00 */
[----:B------:R-:W-:Y:S01]  /*ef10*/  BSSY B0, `(.L_x_32) ;  /* 0x000126c000007945 */ /* 0x000fe20003800000 */
[-C--:B0-----:R-:W-:Y:S01]  /*ef20*/  IMAD R2, R35, R26.reuse, RZ ;  /* 0x0000001a23027224 */ /* 0x081fe200078e02ff */
[----:B------:R-:W-:Y:S01]  /*ef30*/  SHF.L.U64.HI R36, R26, 0x3, R27 ;  /* 0x000000031a247819 */ /* 0x000fe2000001021b */
[----:B------:R-:W-:-:S04]  /*ef40*/  IMAD.WIDE.U32 R24, R33, R26, R24 ;  /* 0x0000001a21187225 */ /* 0x000fc800078e0018 */
[----:B------:R-:W-:Y:S01]  /*ef50*/  IMAD R2, R33, R27, R2 ;  /* 0x0000001b21027224 */ /* 0x000fe200078e0202 */
[C---:B------:R-:W-:Y:S01]  /*ef60*/  LEA R28, P2, R26.reuse, R24, 0x7 ;  /* 0x000000181a1c7211 */ /* 0x040fe200078438ff */
[----:B------:R-:W-:Y:S02]  /*ef70*/  IMAD.SHL.U32 R3, R26, 0x8, RZ ;  /* 0x000000081a037824 */ /* 0x000fe400078e00ff */
[----:B------:R-:W-:Y:S01]  /*ef80*/  IMAD.IADD R25, R25, 0x1, R2 ;  /* 0x0000000119197824 */ /* 0x000fe200078e0202 */
[C---:B------:R-:W-:Y:S02]  /*ef90*/  IADD3 R2, P5, R24.reuse, UR6, RZ ;  /* 0x0000000618027c10 */ /* 0x040fe4000ffbe0ff */
[----:B------:R-:W-:Y:S02]  /*efa0*/  IADD3 R24, P0, P1, R24, UR6, R3 ;  /* 0x0000000618187c10 */ /* 0x000fe4000f91e003 */
[----:B------:R-:W-:Y:S02]  /*efb0*/  LEA.HI.X R29, R26, R25, R27, 0x7, P2 ;  /* 0x000000191a1d7211 */ /* 0x000fe400010f3c1b */
[----:B------:R-:W-:-:S02]  /*efc0*/  IADD3 R26, P2, P3, R28, UR6, R3 ;  /* 0x000000061c1a7c10 */ /* 0x000fc4000fb5e003 */
[----:B------:R-:W-:Y:S02]  /*efd0*/  IADD3.X R3, R25, UR7, RZ, P5, !PT ;  /* 0x0000000719037c10 */ /* 0x000fe4000affe4ff */
[----:B------:R-:W-:Y:S02]  /*efe0*/  FSETP.NEU.AND P5, PT, RZ, UR23, PT ;  /* 0x00000017ff007c0b */ /* 0x000fe4000bfad000 */
[----:B------:R-:W-:Y:S02]  /*eff0*/  IADD3 R28, P6, R28, UR6, RZ ;  /* 0x000000061c1c7c10 */ /* 0x000fe4000ffde0ff */
[--C-:B------:R-:W-:Y:S02]  /*f000*/  IADD3.X R27, R29, UR7, R36.reuse, P2, P3 ;  /* 0x000000071d1b7c10 */ /* 0x100fe400097e6424 */
[----:B------:R-:W-:Y:S02]  /*f010*/  IADD3.X R25, R25, UR7, R36, P0, P1 ;  /* 0x0000000719197c10 */ /* 0x000fe400087e2424 */
[----:B------:R-:W-:-:S05]  /*f020*/  IADD3.X R29, R29, UR7, RZ, P6, !PT ;  /* 0x000000071d1d7c10 */ /* 0x000fca000b7fe4ff */
[----:B------:R-:W-:Y:S05]  /*f030*/  @!P5 BRA `(.L_x_33) ;  /* 0x000000d800fcd947 */ /* 0x000fea0003800000 */
[----:B------:R-:W-:Y:S01]  /*f040*/  ULDC.64 UR6, c[0x0][0x5b8] ;  /* 0x00016e0000067ab9 */ /* 0x000fe20000000a00 */
[----:B------:R-:W-:Y:S01]  /*f050*/  BSSY B1, `(.L_x_34) ;  /* 0x0000013000017945 */ /* 0x000fe20003800000 */
[----:B------:R-:W-:Y:S01]  /*f060*/  IMAD.U32 R36, RZ, RZ, UR6 ;  /* 0x00000006ff247e24 */ /* 0x000fe2000f8e00ff */
[----:B------:R-:W-:-:S03]  /*f070*/  UIMAD UR6, UR12, UR6, URZ ;  /* 0x000000060c0672a4 */ /* 0x000fc6000f8e023f */
[----:B------:R-:W-:Y:S01]  /*f080*/  IMAD.WIDE.U32 R30, R36, UR10, R30 ;  /* 0x0000000a241e7c25 */ /* 0x000fe2000f8e001e */
[----:B------:R-:W-:-:S03]  /*f090*/  UIMAD UR6, UR10, UR7, UR6 ;  /* 0x000000070a0672a4 */ /* 0x000fc6000f8e0206 */
[----:B------:R-:W-:Y:S01]  /*f0a0*/  IMAD.MOV.U32 R36, RZ, RZ, R30 ;  /* 0x000000ffff247224 */ /* 0x000fe200078e001e */
[----:B------:R-:W-:Y:S02]  /*f0b0*/  ULDC.64 UR10, c[0x0][0x5a8] ;  /* 0x00016a00000a7ab9 */ /* 0x000fe40000000a00 */
[----:B------:R-:W-:Y:S01]  /*f0c0*/  VIADD R37, R31, UR6 ;  /* 0x000000061f257c36 */ /* 0x000fe20008000000 */
[----:B------:R-:W-:Y:S02]  /*f0d0*/  ULDC.64 UR6, c[0x0][0x5b0] ;  /* 0x00016c0000067ab9 */ /* 0x000fe40000000a00 */
[----:B------:R-:W-:Y:S02]  /*f0e0*/  IMAD R38, R35, UR6, RZ ;  /* 0x0000000623267c24 */ /* 0x000fe4000f8e02ff */
[----:B------:R-:W-:-:S04]  /*f0f0*/  IMAD.WIDE.U32 R30, R33, UR6, R36 ;  /* 0x00000006211e7c25 */ /* 0x000fc8000f8e0024 */
[----:B------:R-:W-:Y:S01]  /*f100*/  IMAD R38, R33, UR7, R38 ;  /* 0x0000000721267c24 */ /* 0x000fe2000f8e0226 */
[----:B------:R-:W-:-:S04]  /*f110*/  IADD3 R30, P0, R30, UR10, RZ ;  /* 0x0000000a1e1e7c10 */ /* 0x000fc8000ff1e0ff */
[--C-:B------:R-:W-:Y:S02]  /*f120*/  IADD3.X R31, R31, UR11, R38.reuse, P0, !PT ;  /* 0x0000000b1f1f7c10 */ /* 0x100fe400087fe426 */
[----:B------:R-:W-:Y:S02]  /*f130*/  ISETP.GE.AND P0, PT, R32, 0x1, PT ;  /* 0x000000012000780c */ /* 0x000fe40003f06270 */
[----:B------:R-:W-:Y:S02]  /*f140*/  PRMT R38, RZ, 0x7610, R38 ;  /* 0x00007610ff267816 */ /* 0x000fe40000000026 */
[----:B------:R-:W-:-:S13]  /*f150*/  ISETP.LT.OR P1, PT, R0, 0x1, !P0 ;  /* 0x000000010000780c */ /* 0x000fda0004721670 */
[----:B------:R-:W-:Y:S05]  /*f160*/  @P1 BRA `(.L_x_35) ;  /* 0x0000000000041947 */ /* 0x000fea0003800000 */
[----:B------:R0:W5:Y:S02]  /*f170*/  LDG.E.U8 R38, desc[UR20][R30.64] ;  /* 0x000000141e267981 */ /* 0x000164000c1e1100 */
.L_x_35:
[----:B------:R-:W-:Y:S05]  /*f180*/  BSYNC B1 ;  /* 0x0000000000017941 */ /* 0x000fea0003800000 */
.L_x_34:
[----:B-----5:R-:W-:Y:S01]  /*f190*/  LOP3.LUT R38, R38, 0xff, RZ, 0xc0, !PT ;  /* 0x000000ff26267812 */ /* 0x020fe200078ec0ff */
[----:B------:R-:W-:Y:S03]  /*f1a0*/  BSSY B1, `(.L_x_36) ;  /* 0x000000b000017945 */ /* 0x000fe60003800000 */
[----:B------:R-:W-:-:S05]  /*f1b0*/  F2FP.F16.E5M2.UNPACK_B R38, R38 ;  /* 0x00000026ff26723e */ /* 0x000fca00020004ff */
[----:B------:R-:W-:-:S05]  /*f1c0*/  HADD2.F32 R38, -RZ, R38.H0_H0 ;  /* 0x20000026ff267230 */ /* 0x000fca0000004100 */
[----:B------:R-:W-:-:S04]  /*f1d0*/  FMUL R38, R38, UR23 ;  /* 0x0000001726267c20 */ /* 0x000fc80008400000 */
[----:B------:R-:W-:-:S05]  /*f1e0*/  FFMA R4, R4, UR22, R38 ;  /* 0x0000001604047c23 */ /* 0x000fca0008000026 */
[----:B------:R-:W-:-:S05]  /*f1f0*/  F2FP.SATFINITE.E5M2.F32.PACK_AB_MERGE_C R4, RZ, R4, RZ ;  /* 0x00000004ff04723e */ /* 0x000fca00048060ff */
[----:B------:R2:W-:Y:S01]  /*f200*/  @!P1 STG.E.U8 desc[UR20][R2.64], R4 ;  /* 0x0000000402009986 */ /* 0x0005e2000c101114 */
[----:B------:R-:W-:Y:S02]  /*f210*/  ISETP.LT.OR P1, PT, R0, 0x2, !P0 ;  /* 0x000000020000780c */ /* 0x000fe40004721670 */
[----:B--2---:R-:W-:-:S11]  /*f220*/  PRMT R4, RZ, 0x7610, R4 ;  /* 0x00007610ff047816 */ /* 0x004fd60000000004 */
[----:B------:R-:W-:Y:S05]  /*f230*/  @P1 BRA `(.L_x_37) ;  /* 0x0000000000041947 */ /* 0x000fea0003800000 */
[----:B------:R2:W5:Y:S02]  /*f240*/  LDG.E.U8 R4, desc[UR20][R30.64+0x1] ;  /* 0x000001141e047981 */ /* 0x000564000c1e1100 */
.L_x_37:
[----:B------:R-:W-:Y:S05]  /*f250*/  BSYNC B1 ;  /* 0x0000000000017941 */ /* 0x000fea0003800000 */
.L_x_36:
        /* <DEDUP_REMOVED lines=8> */
[----:B------:R-:W-:-:S05]  /*f2e0*/  IADD3 R4, P1, R33, 0x8, RZ ;  /* 0x0000000821047810 */ /* 0x000fca0007f3e0ff */
[----:B----4-:R-:W-:-:S04]  /*f2f0*/  IMAD.X R5, RZ, RZ, R35, P1 ;  /* 0x000000ffff057224 */ /* 0x010fc800008e0623 */
[----:B------:R-:W-:-:S04]  /*f300*/  IMAD R5, R5, UR6, RZ ;  /* 0x0000000605057c24 */ /* 0x000fc8000f8e02ff */
[C---:B------:R-:W-:Y:S02]  /*f310*/  IMAD R38, R4.reuse, UR7, R5 ;  /* 0x0000000704267c24 */ /* 0x040fe4000f8e0205 */
[----:B------:R-:W-:-:S03]  /*f320*/  IMAD.WIDE.U32 R4, R4, UR6, R36 ;  /* 0x0000000604047c25 */ /* 0x000fc6000f8e0024 */
[----:B------:R-:W-:-:S04]  /*f330*/  IADD3 R4, P1, R4, UR10, RZ ;  /* 0x0000000a04047c10 */ /* 0x000fc8000ff3e0ff */
[--C-:B------:R-:W-:Y:S02]  /*f340*/  IADD3.X R5, R5, UR11, R38.reuse, P1, !PT ;  /* 0x0000000b05057c10 */ /* 0x100fe40008ffe426 */
[----:B------:R-:W-:Y:S02]  /*f350*/  ISETP.GE.AND P1, PT, R32, 0x9, PT ;  /* 0x000000092000780c */ /* 0x000fe40003f26270 */
[----:B------:R-:W-:Y:S02]  /*f360*/  PRMT R38, RZ, 0x7610, R38 ;  /* 0x00007610ff267816 */ /* 0x000fe40000000026 */
[----:B------:R-:W-:-:S13]  /*f370*/  ISETP.LT.OR P2, PT, R0, 0x1, !P1 ;  /* 0x000000010000780c */ /* 0x000fda0004f41670 */
[----:B------:R-:W-:Y:S05]  /*f380*/  @P2 BRA `(.L_x_39) ;  /* 0x0000000000042947 */ /* 0x000fea0003800000 */
[----:B------:R4:W5:Y:S02]  /*f390*/  LDG.E.U8 R38, desc[UR20][R4.64] ;  /* 0x0000001404267981 */ /* 0x000964000c1e1100 */
.L_x_39:
[----:B------:R-:W-:Y:S05]  /*f3a0*/  BSYNC B1 ;  /* 0x0000000000017941 */ /* 0x000fea0003800000 */
.L_x_38:
        /* <DEDUP_REMOVED lines=9> */
[----:B0-----:R-:W-:-:S11]  /*f440*/  PRMT R6, RZ, 0x7610, R6 ;  /* 0x00007610ff067816 */ /* 0x001fd60000000006 */
[----:B------:R-:W-:Y:S05]  /*f450*/  @P2 BRA `(.L_x_41) ;  /* 0x0000000000042947 */ /* 0x000fea0003800000 */
[----:B------:R0:W5:Y:S02]  /*f460*/  LDG.E.U8 R6, desc[UR20][R4.64+0x1] ;  /* 0x0000011404067981 */ /* 0x000164000c1e1100 */
.L_x_41:
[----:B------:R-:W-:Y:S05]  /*f470*/  BSYNC B1 ;  /* 0x0000000000017941 */ /* 0x000fea0003800000 */
.L_x_40:
[----:B-----5:R-:W-:Y:S01]  /*f480*/  LOP3.LUT R6, R6, 0xff, RZ, 0xc0, !PT ;  /* 0x000000ff06067812 */ /* 0x020fe200078ec0ff */
[----:B------:R-:W-:Y:S01]  /*f490*/  BSSY B1, `(.L_x_42) ;  /* 0x000000b000017945 */ /* 0x000fe20003800000 */
[----:B------:R-:W-:Y:S02]  /*f4a0*/  ISETP.LT.OR P3, PT, R0, 0x9, !P0 ;  /* 0x000000090000780c */ /* 0x000fe40004761670 */
[----:B------:R-:W-:-:S05]  /*f4b0*/  F2FP.F16.E5M2.UNPACK_B R6, R6 ;  /* 0x00000006ff06723e */ /* 0x000fca00020004ff */
[----:B------:R-:W-:-:S05]  /*f4c0*/  HADD2.F32 R6, -RZ, R6.H0_H0 ;  /* 0x20000006ff067230 */ /* 0x000fca0000004100 */
[----:B------:R-:W-:-:S04]  /*f4d0*/  FMUL R6, R6, UR23 ;  /* 0x0000001706067c20 */ /* 0x000fc80008400000 */
[--C-:B------:R-:W-:Y:S01]  /*f4e0*/  FFMA R7, R7, UR22, R6.reuse ;  /* 0x0000001607077c23 */ /* 0x100fe20008000006 */
[----:B------:R-:W-:-:S04]  /*f4f0*/  PRMT R6, RZ, 0x7610, R6 ;  /* 0x00007610ff067816 */ /* 0x000fc80000000006 */
[----:B------:R-:W-:-:S05]  /*f500*/  F2FP.SATFINITE.E5M2.F32.PACK_AB_MERGE_C R7, RZ, R7, RZ ;  /* 0x00000007ff07723e */ /* 0x000fca00048060ff */
[----:B------:R0:W-:Y:S01]  /*f510*/  @!P2 STG.E.U8 desc[UR20][R24.64+0x1], R7 ;  /* 0x000001071800a986 */ /* 0x0001e2000c101114 */
[----:B------:R-:W-:Y:S05]  /*f520*/  @P3 BRA `(.L_x_43) ;  /* 0x0000000000043947 */ /* 0x000fea0003800000 */
[----:B------:R0:W5:Y:S02]  /*f530*/  LDG.E.U8 R6, desc[UR20][R30.64+0x8] ;  /* 0x000008141e067981 */ /* 0x000164000c1e1100 */
.L_x_43:
[----:B------:R-:W-:Y:S05]  /*f540*/  BSYNC B1 ;  /* 0x0000000000017941 */ /* 0x000fea0003800000 */
.L_x_42:
        /* <DEDUP_REMOVED lines=12> */
.L_x_45:
[----:B------:R-:W-:Y:S05]  /*f610*/  BSYNC B1 ;  /* 0x0000000000017941 */ /* 0x000fea0003800000 */
.L_x_44:
        /* <DEDUP_REMOVED lines=12> */
.L_x_47:
[----:B------:R-:W-:Y:S05]  /*f6e0*/  BSYNC B1 ;  /* 0x0000000000017941 */ /* 0x000fea0003800000 */
.L_x_46:
        /* <DEDUP_REMOVED lines=12> */
.L_x_49:
[----:B------:R-:W-:Y:S05]  /*f7b0*/  BSYNC B1 ;  /* 0x0000000000017941 */ /* 0x000fea0003800000 */
.L_x_48:
        /* <DEDUP_REMOVED lines=12> */
.L_x_51:
[----:B------:R-:W-:Y:S05]  /*f880*/  BSYNC B1 ;  /* 0x0000000000017941 */ /* 0x000fea0003800000 */
.L_x_50:
        /* <DEDUP_REMOVED lines=12> */
.L_x_53:
[----:B------:R-:W-:Y:S05]  /*f950*/  BSYNC B1 ;  /* 0x0000000000017941 */ /* 0x000fea0003800000 */
.L_x_52:
        /* <DEDUP_REMOVED lines=12> */
.L_x_55:
[----:B------:R-:W-:Y:S05]  /*fa20*/  BSYNC B1 ;  /* 0x0000000000017941 */ /* 0x000fea0003800000 */
.L_x_54:
        /* <DEDUP_REMOVED lines=12> */
.L_x_57:
[----:B------:R-:W-:Y:S05]  /*faf0*/  BSYNC B1 ;  /* 0x0000000000017941 */ /* 0x000fea0003800000 */
.L_x_56:
        /* <DEDUP_REMOVED lines=12> */
.L_x_59:
[----:B------:R-:W-:Y:S05]  /*fbc0*/  BSYNC B1 ;  /* 0x0000000000017941 */ /* 0x000fea0003800000 */
.L_x_58:
        /* <DEDUP_REMOVED lines=12> */
.L_x_61:
[----:B------:R-:W-:Y:S05]  /*fc90*/  BSYNC B1 ;  /* 0x0000000000017941 */ /* 0x000fea0003800000 */
.L_x_60:
        /* <DEDUP_REMOVED lines=12> */
.L_x_63:
[----:B------:R-:W-:Y:S05]  /*fd60*/  BSYNC B1 ;  /* 0x0000000000017941 */ /* 0x000fea0003800000 */
.L_x_62:
        /* <DEDUP_REMOVED lines=12> */
.L_x_65:
[----:B------:R-:W-:Y:S05]  /*fe30*/  BSYNC B1 ;  /* 0x0000000000017941 */ /* 0x000fea0003800000 */
.L_x_64:
        /* <DEDUP_REMOVED lines=12> */
.L_x_67:
[----:B------:R-:W-:Y:S05]  /*ff00*/  BSYNC B1 ;  /* 0x0000000000017941 */ /* 0x000fea0003800000 */
.L_x_66:
        /* <DEDUP_REMOVED lines=12> */
.L_x_69:
[----:B------:R-:W-:Y:S05]  /*ffd0*/  BSYNC B1 ;  /* 0x0000000000017941 */ /* 0x000fea0003800000 */
.L_x_68:
        /* <DEDUP_REMOVED lines=12> */
.L_x_71:
[----:B------:R-:W-:Y:S05]  /*100a0*/  BSYNC B1 ;  /* 0x0000000000017941 */ /* 0x000fea0003800000 */
.L_x_70:
        /* <DEDUP_REMOVED lines=12> */
.L_x_73:
[----:B------:R-:W-:Y:S05]  /*10170*/  BSYNC B1 ;  /* 0x0000000000017941 */ /* 0x000fea0003800000 */
.L_x_72:
        /* <DEDUP_REMOVED lines=12> */
.L_x_75:
[----:B------:R-:W-:Y:S05]  /*10240*/  BSYNC B1 ;  /* 0x0000000000017941 */ /* 0x000fea0003800000 */
.L_x_74:
        /* <DEDUP_REMOVED lines=12> */
.L_x_77:
[----:B------:R-:W-:Y:S05]  /*10310*/  BSYNC B1 ;  /* 0x0000000000017941 */ /* 0x000fea0003800000 */
.L_x_76:
        /* <DEDUP_REMOVED lines=12> */
.L_x_79:
[----:B------:R-:W-:Y:S05]  /*103e0*/  BSYNC B1 ;  /* 0x0000000000017941 */ /* 0x000fea0003800000 */
.L_x_78:
        /* <DEDUP_REMOVED lines=12> */
.L_x_81:
[----:B------:R-:W-:Y:S05]  /*104b0*/  BSYNC B1 ;  /* 0x0000000000017941 */ /* 0x000fea0003800000 */
.L_x_80:
        /* <DEDUP_REMOVED lines=12> */
.L_x_83:
[----:B------:R-:W-:Y:S05]  /*10580*/  BSYNC B1 ;  /* 0x0000000000017941 */ /* 0x000fea0003800000 */
.L_x_82:
        /* <DEDUP_REMOVED lines=12> */
.L_x_85:
[----:B------:R-:W-:Y:S05]  /*10650*/  BSYNC B1 ;  /* 0x0000000000017941 */ /* 0x000fea0003800000 */
.L_x_84:
        /* <DEDUP_REMOVED lines=12> */
.L_x_87:
[----:B------:R-:W-:Y:S05]  /*10720*/  BSYNC B1 ;  /* 0x0000000000017941 */ /* 0x000fea0003800000 */
.L_x_86:
        /* <DEDUP_REMOVED lines=12> */
.L_x_89:
[----:B------:R-:W-:Y:S05]  /*107f0*/  BSYNC B1 ;  /* 0x0000000000017941 */ /* 0x000fea0003800000 */
.L_x_88:
        /* <DEDUP_REMOVED lines=12> */
.L_x_91:
[----:B------:R-:W-:Y:S05]  /*108c0*/  BSYNC B1 ;  /* 0x0000000000017941 */ /* 0x000fea0003800000 */
.L_x_90:
        /* <DEDUP_REMOVED lines=12> */
.L_x_93:
[----:B------:R-:W-:Y:S05]  /*10990*/  BSYNC B1 ;  /* 0x0000000000017941 */ /* 0x000fea0003800000 */
.L_x_92:
        /* <DEDUP_REMOVED lines=12> */
.L_x_95:
[----:B------:R-:W-:Y:S05]  /*10a60*/  BSYNC B1 ;  /* 0x0000000000017941 */ /* 0x000fea0003800000 */
.L_x_94:
        /* <DEDUP_REMOVED lines=12> */
.L_x_97:
[----:B------:R-:W-:Y:S05]  /*10b30*/  BSYNC B1 ;  /* 0x0000000000017941 */ /* 0x000fea0003800000 */
.L_x_96:
        /* <DEDUP_REMOVED lines=12> */
.L_x_99:
[----:B------:R-:W-:Y:S05]  /*10c00*/  BSYNC B1 ;  /* 0x0000000000017941 */ /* 0x000fea0003800000 */
.L_x_98:
        /* <DEDUP_REMOVED lines=12> */
.L_x_101:
[----:B------:R-:W-:Y:S05]  /*10cd0*/  BSYNC B1 ;  /* 0x0000000000017941 */ /* 0x000fea0003800000 */
.L_x_100:
        /* <DEDUP_REMOVED lines=12> */
.L_x_103:
[----:B------:R-:W-:Y:S05]  /*10da0*/  BSYNC B1 ;  /* 0x0000000000017941 */ /* 0x000fea0003800000 */
.L_x_102:
        /* <DEDUP_REMOVED lines=12> */
.L_x_105:
[----:B------:R-:W-:Y:S05]  /*10e70*/  BSYNC B1 ;  /* 0x0000000000017941 */ /* 0x000fea0003800000 */
.L_x_104:
        /* <DEDUP_REMOVED lines=12> */
.L_x_107:
[----:B------:R-:W-:Y:S05]  /*10f40*/  BSYNC B1 ;  /* 0x0000000000017941 */ /* 0x000fea0003800000 */
.L_x_106:
        /* <DEDUP_REMOVED lines=12> */
.L_x_109:
[----:B------:R-:W-:Y:S05]  /*11010*/  BSYNC B1 ;  /* 0x0000000000017941 */ /* 0x000fea0003800000 */
.L_x_108:
        /* <DEDUP_REMOVED lines=12> */
.L_x_111:
[----:B------:R-:W-:Y:S05]  /*110e0*/  BSYNC B1 ;  /* 0x0000000000017941 */ /* 0x000fea0003800000 */
.L_x_110:
        /* <DEDUP_REMOVED lines=12> */
.L_x_113:
[----:B------:R-:W-:Y:S05]  /*111b0*/  BSYNC B1 ;  /* 0x0000000000017941 */ /* 0x000fea0003800000 */
.L_x_112:
        /* <DEDUP_REMOVED lines=12> */
.L_x_115:
[----:B------:R-:W-:Y:S05]  /*11280*/  BSYNC B1 ;  /* 0x0000000000017941 */ /* 0x000fea0003800000 */
.L_x_114:
[----:B-----5:R-:W-:Y:S01]  /*11290*/  LOP3.LUT R6, R6, 0xff, RZ, 0xc0, !PT ;  /* 0x000000ff06067812 */ /* 0x020fe200078ec0ff */
[----:B------:R-:W-:Y:S01]  /*112a0*/  BSSY B1, `(.L_x_116) ;  /* 0x000000b000017945 */ /* 0x000fe20003800000 */
[----:B------:R-:W-:Y:S02]  /*112b0*/  ISETP.LT.OR P2, PT, R0, 0x52, !P0 ;  /* 0x000000520000780c */ /* 0x000fe40004741670 */
[----:B------:R-:W-:-:S05]  /*112c0*/  F2FP.F16.E5M2.UNPACK_B R6, R6 ;  /* 0x00000006ff06723e */ /* 0x000fca00020004ff */
[----:B------:R-:W-:-:S05]  /*112d0*/  HADD2.F32 R6, -RZ, R6.H0_H0 ;  /* 0x20000006ff067230 */ /* 0x000fca0000004100 */
[----:B------:R-:W-:-:S04]  /*112e0*/  FMUL R6, R6, UR23 ;  /* 0x0000001706067c20 */ /* 0x000fc80008400000 */
[----:B------:R-:W-:-:S05]  /*112f0*/  FFMA R6, R172, UR22, R6 ;  /* 0x00000016ac067c23 */ /* 0x000fca0008000006 */
[----:B0-----:R-:W-:Y:S02]  /*11300*/  F2FP.SATFINITE.E5M2.F32.PACK_AB_MERGE_C R7, RZ, R6, RZ ;  /* 0x00000006ff07723e */ /* 0x001fe400048060ff */
[----:B------:R-:W-:-:S03]  /*11310*/  PRMT R6, RZ, 0x7610, R6 ;  /* 0x00007610ff067816 */ /* 0x000fc60000000006 */
[----:B------:R0:W-:Y:S01]  /*11320*/  @!P3 STG.E.U8 desc[UR20][R2.64+0x50], R7 ;  /* 0x000050070200b986 */ /* 0x0001e2000c101114 */
[----:B------:R-:W-:Y:S05]  /*11330*/  @P2 BRA `(.L_x_117) ;  /* 0x0000000000042947 */ /* 0x000fea0003800000 */
[----:B------:R0:W5:Y:S02]  /*11340*/  LDG.E.U8 R6, desc[UR20][R30.64+0x51] ;  /* 0x000051141e067981 */ /* 0x000164000c1e1100 */
.L_x_117:
[----:B------:R-:W-:Y:S05]  /*11350*/  BSYNC B1 ;  /* 0x0000000000017941 */ /* 0x000fea0003800000 */
.L_x_116:
        /* <DEDUP_REMOVED lines=12> */
.L_x_119:
[----:B------:R-:W-:Y:S05]  /*11420*/  BSYNC B1 ;  /* 0x0000000000017941 */ /* 0x000fea0003800000 */
.L_x_118:
        /* <DEDUP_REMOVED lines=12> */
.L_x_121:
[----:B------:R-:W-:Y:S05]  /*114f0*/  BSYNC B1 ;  /* 0x0000000000017941 */ /* 0x000fea0003800000 */
.L_x_120:
        /* <DEDUP_REMOVED lines=12> */
.L_x_123:
[----:B------:R-:W-:Y:S05]  /*115c0*/  BSYNC B1 ;  /* 0x0000000000017941 */ /* 0x000fea0003800000 */
.L_x_122:
[----:B-----5:R-:W-:Y:S01]  /*115d0*/  LOP3.LUT R6, R6, 0xff, RZ, 0xc0, !PT ;  /* 0x000000ff06067812 */ /* 0x020fe200078ec0ff */
[----:B------:R-:W-:Y:S01]  /*115e0*/  BSSY B1, `(.L_x_124) ;  /* 0x000000b000017945 */ /* 0x000fe20003800000 */
[----:B------:R-:W-:Y:S02]  /*115f0*/  ISETP.LT.OR P2, PT, R0, 0x5a, !P0 ;  /* 0x0000005a0000780c */ /* 0x000fe40004741670 */
[----:B------:R-:W-:-:S05]  /*11600*/  F2FP.F16.E5M2.UNPACK_B R6, R6 ;  /* 0x00000006ff06723e */ /* 0x000fca00020004ff */
[----:B------:R-:W-:-:S05]  /*11610*/  HADD2.F32 R6, -RZ, R6.H0_H0 ;  /* 0x20000006ff067230 */ /* 0x000fca0000004100 */
[----:B0-----:R-:W-:Y:S01]  /*11620*/  FMUL R7, R6, UR23 ;  /* 0x0000001706077c20 */ /* 0x001fe20008400000 */
[----:B------:R-:W-:-:S03]  /*11630*/  PRMT R6, RZ, 0x7610, R6 ;  /* 0x00007610ff067816 */ /* 0x000fc60000000006 */
[----:B------:R-:W-:-:S05]  /*11640*/  FFMA R7, R176, UR22, R7 ;  /* 0x00000016b0077c23 */ /* 0x000fca0008000007 */
[----:B------:R-:W-:-:S05]  /*11650*/  F2FP.SATFINITE.E5M2.F32.PACK_AB_MERGE_C R7, RZ, R7, RZ ;  /* 0x00000007ff07723e */ /* 0x000fca00048060ff */
[----:B------:R0:W-:Y:S01]  /*11660*/  @!P3 STG.E.U8 desc[UR20][R2.64+0x58], R7 ;  /* 0x000058070200b986 */ /* 0x0001e2000c101114 */
[----:B------:R-:W-:Y:S05]  /*11670*/  @P2 BRA `(.L_x_125) ;  /* 0x0000000000042947 */ /* 0x000fea0003800000 */
[----:B------:R0:W5:Y:S02]  /*11680*/  LDG.E.U8 R6, desc[UR20][R30.64+0x59] ;  /* 0x000059141e067981 */ /* 0x000164000c1e1100 */
.L_x_125:
[----:B------:R-:W-:Y:S05]  /*11690*/  BSYNC B1 ;  /* 0x0000000000017941 */ /* 0x000fea0003800000 */
.L_x_124:
        /* <DEDUP_REMOVED lines=12> */
.L_x_127:
[----:B------:R-:W-:Y:S05]  /*11760*/  BSYNC B1 ;  /* 0x0000000000017941 */ /* 0x000fea0003800000 */
.L_x_126:
        /* <DEDUP_REMOVED lines=12> */
.L_x_129:
[----:B------:R-:W-:Y:S05]  /*11830*/  BSYNC B1 ;  /* 0x0000000000017941 */ /* 0x000fea0003800000 */
.L_x_128:
        /* <DEDUP_REMOVED lines=12> */
.L_x_131:
[----:B------:R-:W-:Y:S05]  /*11900*/  BSYNC B1 ;  /* 0x0000000000017941 */ /* 0x000fea0003800000 */
.L_x_130:
        /* <DEDUP_REMOVED lines=12> */
.L_x_133:
[----:B------:R-:W-:Y:S05]  /*119d0*/  BSYNC B1 ;  /* 0x0000000000017941 */ /* 0x000fea0003800000 */
.L_x_132:
        /* <DEDUP_REMOVED lines=12> */
.L_x_135:
[----:B------:R-:W-:Y:S05]  /*11aa0*/  BSYNC B1 ;  /* 0x0000000000017941 */ /* 0x000fea0003800000 */
.L_x_134:
        /* <DEDUP_REMOVED lines=12> */
.L_x_137:
[----:B------:R-:W-:Y:S05]  /*11b70*/  BSYNC B1 ;  /* 0x0000000000017941 */ /* 0x000fea0003800000 */
.L_x_136:
        /* <DEDUP_REMOVED lines=12> */
.L_x_139:
[----:B------:R-:W-:Y:S05]  /*11c40*/  BSYNC B1 ;  /* 0x0000000000017941 */ /* 0x000fea0003800000 */
.L_x_138:
        /* <DEDUP_REMOVED lines=12> */
.L_x_141:
[----:B------:R-:W-:Y:S05]  /*11d10*/  BSYNC B1 ;  /* 0x0000000000017941 */ /* 0x000fea0003800000 */
.L_x_140:
        /* <DEDUP_REMOVED lines=12> */
.L_x_143:
[----:B------:R-:W-:Y:S05]  /*11de0*/  BSYNC B1 ;  /* 0x0000000000017941 */ /* 0x000fea0003800000 */
.L_x_142:
        /* <DEDUP_REMOVED lines=12> */
.L_x_145:
[----:B------:R-:W-:Y:S05]  /*11eb0*/  BSYNC B1 ;  /* 0x0000000000017941 */ /* 0x000fea0003800000 */
.L_x_144:
        /* <DEDUP_REMOVED lines=12> */
.L_x_147:
[----:B------:R-:W-:Y:S05]  /*11f80*/  BSYNC B1 ;  /* 0x0000000000017941 */ /* 0x000fea0003800000 */
.L_x_146:
        /* <DEDUP_REMOVED lines=12> */
.L_x_149:
[----:B------:R-:W-:Y:S05]  /*12050*/  BSYNC B1 ;  /* 0x0000000000017941 */ /* 0x000fea0003800000 */
.L_x_148:
        /* <DEDUP_REMOVED lines=12> */
.L_x_151:
[----:B------:R-:W-:Y:S05]  /*12120*/  BSYNC B1 ;  /* 0x0000000000017941 */ /* 0x000fea0003800000 */
.L_x_150:
        /* <DEDUP_REMOVED lines=12> */
.L_x_153:
[----:B------:R-:W-:Y:S05]  /*121f0*/  BSYNC B1 ;  /* 0x0000000000017941 */ /* 0x000fea0003800000 */
.L_x_152:
        /* <DEDUP_REMOVED lines=12> */
.L_x_155:
[----:B------:R-:W-:Y:S05]  /*122c0*/  BSYNC B1 ;  /* 0x0000000000017941 */ /* 0x000fea0003800000 */
.L_x_154:
        /* <DEDUP_REMOVED lines=12> */
.L_x_157:
[----:B------:R-:W-:Y:S05]  /*12390*/  BSYNC B1 ;  /* 0x0000000000017941 */ /* 0x000fea0003800000 */
.L_x_156:
        /* <DEDUP_REMOVED lines=12> */
.L_x_159:
[----:B------:R-:W-:Y:S05]  /*12460*/  BSYNC B1 ;  /* 0x0000000000017941 */ /* 0x000fea0003800000 */
.L_x_158:
        /* <DEDUP_REMOVED lines=12> */
.L_x_161:
[----:B------:R-:W-:Y:S05]  /*12530*/  BSYNC B1 ;  /* 0x0000000000017941 */ /* 0x000fea0003800000 */
.L_x_160:
        /* <DEDUP_REMOVED lines=12> */
.L_x_163:
[----:B------:R-:W-:Y:S05]  /*12600*/  BSYNC B1 ;  /* 0x0000000000017941 */ /* 0x000fea0003800000 */
.L_x_162:
        /* <DEDUP_REMOVED lines=12> */
.L_x_165:
[----:B------:R-:W-:Y:S05]  /*126d0*/  BSYNC B1 ;  /* 0x0000000000017941 */ /* 0x000fea0003800000 */
.L_x_164:
        /* <DEDUP_REMOVED lines=12> */
.L_x_167:
[----:B------:R-:W-:Y:S05]  /*127a0*/  BSYNC B1 ;  /* 0x0000000000017941 */ /* 0x000fea0003800000 */
.L_x_166:
        /* <DEDUP_REMOVED lines=12> */
.L_x_169:
[----:B------:R-:W-:Y:S05]  /*12870*/  BSYNC B1 ;  /* 0x0000000000017941 */ /* 0x000fea0003800000 */
.L_x_168:
        /* <DEDUP_REMOVED lines=12> */
.L_x_171:
[----:B------:R-:W-:Y:S05]  /*12940*/  BSYNC B1 ;  /* 0x0000000000017941 */ /* 0x000fea0003800000 */
.L_x_170:
        /* <DEDUP_REMOVED lines=12> */
.L_x_173:
[----:B------:R-:W-:Y:S05]  /*12a10*/  BSYNC B1 ;  /* 0x0000000000017941 */ /* 0x000fea0003800000 */
.L_x_172:
        /* <DEDUP_REMOVED lines=12> */
.L_x_175:
[----:B------:R-:W-:Y:S05]  /*12ae0*/  BSYNC B1 ;  /* 0x0000000000017941 */ /* 0x000fea0003800000 */
.L_x_174:
        /* <DEDUP_REMOVED lines=12> */
.L_x_177:
[----:B------:R-:W-:Y:S05]  /*12bb0*/  BSYNC B1 ;  /* 0x0000000000017941 */ /* 0x000fea0003800000 */
.L_x_176:
        /* <DEDUP_REMOVED lines=12> */
.L_x_179:
[----:B------:R-:W-:Y:S05]  /*12c80*/  BSYNC B1 ;  /* 0x0000000000017941 */ /* 0x000fea0003800000 */
.L_x_178:
        /* <DEDUP_REMOVED lines=12> */
.L_x_181:
[----:B------:R-:W-:Y:S05]  /*12d50*/  BSYNC B1 ;  /* 0x0000000000017941 */ /* 0x000fea0003800000 */
.L_x_180:
        /* <DEDUP_REMOVED lines=12> */
.L_x_183:
[----:B------:R-:W-:Y:S05]  /*12e20*/  BSYNC B1 ;  /* 0x0000000000017941 */ /* 0x000fea0003800000 */
.L_x_182:
        /* <DEDUP_REMOVED lines=12> */
.L_x_185:
[----:B------:R-:W-:Y:S05]  /*12ef0*/  BSYNC B1 ;  /* 0x0000000000017941 */ /* 0x000fea0003800000 */
.L_x_184:
        /* <DEDUP_REMOVED lines=12> */
.L_x_187:
[----:B------:R-:W-:Y:S05]  /*12fc0*/  BSYNC B1 ;  /* 0x0000000000017941 */ /* 0x000fea0003800000 */
.L_x_186:
        /* <DEDUP_REMOVED lines=12> */
.L_x_189:
[----:B------:R-:W-:Y:S05]  /*13090*/  BSYNC B1 ;  /* 0x0000000000017941 */ /* 0x000fea0003800000 */
.L_x_188:
        /* <DEDUP_REMOVED lines=12> */
.L_x_191:
[----:B------:R-:W-:Y:S05]  /*13160*/  BSYNC B1 ;  /* 0x0000000000017941 */ /* 0x000fea0003800000 */
.L_x_190:
        /* <DEDUP_REMOVED lines=12> */
.L_x_193:
[----:B------:R-:W-:Y:S05]  /*13230*/  BSYNC B1 ;  /* 0x0000000000017941 */ /* 0x000fea0003800000 */
.L_x_192:
        /* <DEDUP_REMOVED lines=12> */
.L_x_195:
[----:B------:R-:W-:Y:S05]  /*13300*/  BSYNC B1 ;  /* 0x0000000000017941 */ /* 0x000fea0003800000 */
.L_x_194:
        /* <DEDUP_REMOVED lines=12> */
.L_x_197:
[----:B------:R-:W-:Y:S05]  /*133d0*/  BSYNC B1 ;  /* 0x0000000000017941 */ /* 0x000fea0003800000 */
.L_x_196:
        /* <DEDUP_REMOVED lines=12> */
.L_x_199:
[----:B------:R-:W-:Y:S05]  /*134a0*/  BSYNC B1 ;  /* 0x0000000000017941 */ /* 0x000fea0003800000 */
.L_x_198:
        /* <DEDUP_REMOVED lines=12> */
.L_x_201:
[----:B------:R-:W-:Y:S05]  /*13570*/  BSYNC B1 ;  /* 0x0000000000017941 */ /* 0x000fea0003800000 */
.L_x_200:
        /* <DEDUP_REMOVED lines=12> */
.L_x_203:
[----:B------:R-:W-:Y:S05]  /*13640*/  BSYNC B1 ;  /* 0x0000000000017941 */ /* 0x000fea0003800000 */
.L_x_202:
        /* <DEDUP_REMOVED lines=12> */
.L_x_205:
[----:B------:R-:W-:Y:S05]  /*13710*/  BSYNC B1 ;  /* 0x0000000000017941 */ /* 0x000fea0003800000 */
.L_x_204:
        /* <DEDUP_REMOVED lines=12> */
.L_x_207:
[----:B------:R-:W-:Y:S05]  /*137e0*/  BSYNC B1 ;  /* 0x0000000000017941 */ /* 0x000fea0003800000 */
.L_x_206:
        /* <DEDUP_REMOVED lines=12> */
.L_x_209:
[----:B------:R-:W-:Y:S05]  /*138b0*/  BSYNC B1 ;  /* 0x0000000000017941 */ /* 0x000fea0003800000 */
.L_x_208:
        /* <DEDUP_REMOVED lines=12> */
.L_x_211:
[----:B------:R-:W-:Y:S05]  /*13980*/  BSYNC B1 ;  /* 0x0000000000017941 */ /* 0x000fea0003800000 */
.L_x_210:
        /* <DEDUP_REMOVED lines=12> */
.L_x_213:
[----:B------:R-:W-:Y:S05]  /*13a50*/  BSYNC B1 ;  /* 0x0000000000017941 */ /* 0x000fea0003800000 */
.L_x_212:
        /* <DEDUP_REMOVED lines=12> */
.L_x_215:
[----:B------:R-:W-:Y:S05]  /*13b20*/  BSYNC B1 ;  /* 0x0000000000017941 */ /* 0x000fea0003800000 */
.L_x_214:
        /* <DEDUP_REMOVED lines=12> */
.L_x_217:
[----:B------:R-:W-:Y:S05]  /*13bf0*/  BSYNC B1 ;  /* 0x0000000000017941 */ /* 0x000fea0003800000 */
.L_x_216:
        /* <DEDUP_REMOVED lines=12> */
.L_x_219:
[----:B------:R-:W-:Y:S05]  /*13cc0*/  BSYNC B1 ;  /* 0x0000000000017941 */ /* 0x000fea0003800000 */
.L_x_218:
        /* <DEDUP_REMOVED lines=12> */
.L_x_221:
[----:B------:R-:W-:Y:S05]  /*13d90*/  BSYNC B1 ;  /* 0x0000000000017941 */ /* 0x000fea0003800000 */
.L_x_220:
        /* <DEDUP_REMOVED lines=12> */
.L_x_223:
[----:B------:R-:W-:Y:S05]  /*13e60*/  BSYNC B1 ;  /* 0x0000000000017941 */ /* 0x000fea0003800000 */
.L_x_222:
        /* <DEDUP_REMOVED lines=12> */
.L_x_225:
[----:B------:R-:W-:Y:S05]  /*13f30*/  BSYNC B1 ;  /* 0x0000000000017941 */ /* 0x000fea0003800000 */
.L_x_224:
        /* <DEDUP_REMOVED lines=12> */
.L_x_227:
[----:B------:R-:W-:Y:S05]  /*14000*/  BSYNC B1 ;  /* 0x0000000000017941 */ /* 0x000fea0003800000 */
.L_x_226:
        /* <DEDUP_REMOVED lines=12> */
.L_x_229:
[----:B------:R-:W-:Y:S05]  /*140d0*/  BSYNC B1 ;  /* 0x0000000000017941 */ /* 0x000fea0003800000 */
.L_x_228:
        /* <DEDUP_REMOVED lines=12> */
.L_x_231:
[----:B------:R-:W-:Y:S05]  /*141a0*/  BSYNC B1 ;  /* 0x0000000000017941 */ /* 0x000fea0003800000 */
.L_x_230:
        /* <DEDUP_REMOVED lines=12> */
.L_x_233:
[----:B------:R-:W-:Y:S05]  /*14270*/  BSYNC B1 ;  /* 0x0000000000017941 */ /* 0x000fea0003800000 */
.L_x_232:
        /* <DEDUP_REMOVED lines=12> */
.L_x_235:
[----:B------:R-:W-:Y:S05]  /*14340*/  BSYNC B1 ;  /* 0x0000000000017941 */ /* 0x000fea0003800000 */
.L_x_234:
        /* <DEDUP_REMOVED lines=12> */
.L_x_237:
[----:B------:R-:W-:Y:S05]  /*14410*/  BSYNC B1 ;  /* 0x0000000000017941 */ /* 0x000fea0003800000 */
.L_x_236:
        /* <DEDUP_REMOVED lines=12> */
.L_x_239:
[----:B------:R-:W-:Y:S05]  /*144e0*/  BSYNC B1 ;  /* 0x0000000000017941 */ /* 0x000fea0003800000 */
.L_x_238:
        /* <DEDUP_REMOVED lines=12> */
.L_x_241:
[----:B------:R-:W-:Y:S05]  /*145b0*/  BSYNC B1 ;  /* 0x0000000000017941 */ /* 0x000fea0003800000 */
.L_x_240:
        /* <DEDUP_REMOVED lines=12> */
.L_x_243:
[----:B------:R-:W-:Y:S05]  /*14680*/  BSYNC B1 ;  /* 0x0000000000017941 */ /* 0x000fea0003800000 */
.L_x_242:
        /* <DEDUP_REMOVED lines=12> */
.L_x_245:
[----:B------:R-:W-:Y:S05]  /*14750*/  BSYNC B1 ;  /* 0x0000000000017941 */ /* 0x000fea0003800000 */
.L_x_244:
        /* <DEDUP_REMOVED lines=12> */
.L_x_247:
[----:B------:R-:W-:Y:S05]  /*14820*/  BSYNC B1 ;  /* 0x0000000000017941 */ /* 0x000fea0003800000 */
.L_x_246:
[----:B0-----:R-:W2:Y:S01]  /*14830*/  LDL.LU R7, [R1+0x200] ;  /* 0x0002000001077983 */ /* 0x001ea20000300800 */
[----:B-----5:R-:W-:Y:S01]  /*14840*/  LOP3.LUT R6, R6, 0xff, RZ, 0xc0, !PT ;  /* 0x000000ff06067812 */ /* 0x020fe200078ec0ff */
[----:B------:R-:W-:Y:S01]  /*14850*/  BSSY B1, `(.L_x_248) ;  /* 0x000000b000017945 */ /* 0x000fe20003800000 */
[----:B------:R-:W-:Y:S02]  /*14860*/  ISETP.LT.OR P2, PT, R0, 0xd2, !P1 ;  /* 0x000000d20000780c */ /* 0x000fe40004f41670 */
[----:B------:R-:W-:-:S05]  /*14870*/  F2FP.F16.E5M2.UNPACK_B R6, R6 ;  /* 0x00000006ff06723e */ /* 0x000fca00020004ff */
[----:B------:R-:W-:-:S05]  /*14880*/  HADD2.F32 R6, -RZ, R6.H0_H0 ;  /* 0x20000006ff067230 */ /* 0x000fca0000004100 */
[----:B------:R-:W-:-:S04]  /*14890*/  FMUL R6, R6, UR23 ;  /* 0x0000001706067c20 */ /* 0x000fc80008400000 */
[----:B--2---:R-:W-:-:S05]  /*148a0*/  FFMA R6, R7, UR22, R6 ;  /* 0x0000001607067c23 */ /* 0x004fca0008000006 */
[----:B------:R-:W-:Y:S02]  /*148b0*/  F2FP.SATFINITE.E5M2.F32.PACK_AB_MERGE_C R7, RZ, R6, RZ ;  /* 0x00000006ff07723e */ /* 0x000fe400048060ff */
[----:B------:R-:W-:-:S03]  /*148c0*/  PRMT R6, RZ, 0x7610, R6 ;  /* 0x00007610ff067816 */ /* 0x000fc60000000006 */
[----:B------:R0:W-:Y:S01]  /*148d0*/  @!P3 STG.E.U8 desc[UR20][R24.64+0xd0], R7 ;  /* 0x0000d0071800b986 */ /* 0x0001e2000c101114 */
[----:B------:R-:W-:Y:S05]  /*148e0*/  @P2 BRA `(.L_x_249) ;  /* 0x0000000000042947 */ /* 0x000fea0003800000 */
[----:B------:R2:W5:Y:S02]  /*148f0*/  LDG.E.U8 R6, desc[UR20][R4.64+0xd1] ;  /* 0x0000d11404067981 */ /* 0x000564000c1e1100 */
.L_x_249:
[----:B------:R-:W-:Y:S05]  /*14900*/  BSYNC B1 ;  /* 0x0000000000017941 */ /* 0x000fea0003800000 */
.L_x_248:
[----:B0-----:R-:W3:Y:S01]  /*14910*/  LDL.LU R7, [R1+0x204] ;  /* 0x0002040001077983 */ /* 0x001ee20000300800 */
[----:B-----5:R-:W-:Y:S01]  /*14920*/  LOP3.LUT R6, R6, 0xff, RZ, 0xc0, !PT ;  /* 0x000000ff06067812 */ /* 0x020fe200078ec0ff */
[----:B------:R-:W-:Y:S01]  /*14930*/  BSSY B1, `(.L_x_250) ;  /* 0x000000b000017945 */ /* 0x000fe20003800000 */
[----:B------:R-:W-:Y:S02]  /*14940*/  ISETP.LT.OR P3, PT, R0, 0xd9, !P0 ;  /* 0x000000d90000780c */ /* 0x000fe40004761670 */
[----:B------:R-:W-:-:S05]  /*14950*/  F2FP.F16.E5M2.UNPACK_B R6, R6 ;  /* 0x00000006ff06723e */ /* 0x000fca00020004ff */
[----:B------:R-:W-:-:S05]  /*14960*/  HADD2.F32 R6, -RZ, R6.H0_H0 ;  /* 0x20000006ff067230 */ /* 0x000fca0000004100 */
[----:B------:R-:W-:-:S04]  /*14970*/  FMUL R6, R6, UR23 ;  /* 0x0000001706067c20 */ /* 0x000fc80008400000 */
[----:B---3--:R-:W-:-:S05]  /*14980*/  FFMA R6, R7, UR22, R6 ;  /* 0x0000001607067c23 */ /* 0x008fca0008000006 */
[----:B------:R-:W-:Y:S02]  /*14990*/  F2FP.SATFINITE.E5M2.F32.PACK_AB_MERGE_C R7, RZ, R6, RZ ;  /* 0x00000006ff07723e */ /* 0x000fe400048060ff */
[----:B------:R-:W-:-:S03]  /*149a0*/  PRMT R6, RZ, 0x7610, R6 ;  /* 0x00007610ff067816 */ /* 0x000fc60000000006 */
[----:B------:R0:W-:Y:S01]  /*149b0*/  @!P2 STG.E.U8 desc[UR20][R24.64+0xd1], R7 ;  /* 0x0000d1071800a986 */ /* 0x0001e2000c101114 */
[----:B------:R-:W-:Y:S05]  /*149c0*/  @P3 BRA `(.L_x_251) ;  /* 0x0000000000043947 */ /* 0x000fea0003800000 */
[----:B------:R3:W5:Y:S02]  /*149d0*/  LDG.E.U8 R6, desc[UR20][R30.64+0xd8] ;  /* 0x0000d8141e067981 */ /* 0x000764000c1e1100 */
.L_x_251:
[----:B------:R-:W-:Y:S05]  /*149e0*/  BSYNC B1 ;  /* 0x0000000000017941 */ /* 0x000fea0003800000 */
.L_x_250:
        /* <DEDUP_REMOVED lines=13> */
.L_x_253:
[----:B------:R-:W-:Y:S05]  /*14ac0*/  BSYNC B1 ;  /* 0x0000000000017941 */ /* 0x000fea0003800000 */
.L_x_252:
        /* <DEDUP_REMOVED lines=13> */
.L_x_255:
[----:B------:R-:W-:Y:S05]  /*14ba0*/  BSYNC B1 ;  /* 0x0000000000017941 */ /* 0x000fea0003800000 */
.L_x_254:
        /* <DEDUP_REMOVED lines=13> */
.L_x_257:
[----:B------:R-:W-:Y:S05]  /*14c80*/  BSYNC B1 ;  /* 0x0000000000017941 */ /* 0x000fea0003800000 */
.L_x_256:
        /* <DEDUP_REMOVED lines=13> */
.L_x_259:
[----:B------:R-:W-:Y:S05]  /*14d60*/  BSYNC B1 ;  /* 0x0000000000017941 */ /* 0x000fea0003800000 */
.L_x_258:
        /* <DEDUP_REMOVED lines=13> */
.L_x_261:
[----:B------:R-:W-:Y:S05]  /*14e40*/  BSYNC B1 ;  /* 0x0000000000017941 */ /* 0x000fea0003800000 */
.L_x_260:
        /* <DEDUP_REMOVED lines=13> */
.L_x_263:
[----:B------:R-:W-:Y:S05]  /*14f20*/  BSYNC B1 ;  /* 0x0000000000017941 */ /* 0x000fea0003800000 */
.L_x_262:
        /* <DEDUP_REMOVED lines=13> */
.L_x_265:
[----:B------:R-:W-:Y:S05]  /*15000*/  BSYNC B1 ;  /* 0x0000000000017941 */ /* 0x000fea0003800000 */
.L_x_264:
        /* <DEDUP_REMOVED lines=13> */
.L_x_267:
[----:B------:R-:W-:Y:S05]  /*150e0*/  BSYNC B1 ;  /* 0x0000000000017941 */ /* 0x000fea0003800000 */
.L_x_266:
        /* <DEDUP_REMOVED lines=13> */
.L_x_269:
[----:B------:R-:W-:Y:S05]  /*151c0*/  BSYNC B1 ;  /* 0x0000000000017941 */ /* 0x000fea0003800000 */
.L_x_268:
        /* <DEDUP_REMOVED lines=13> */
.L_x_271:
[----:B------:R-:W-:Y:S05]  /*152a0*/  BSYNC B1 ;  /* 0x0000000000017941 */ /* 0x000fea0003800000 */
.L_x_270:
        /* <DEDUP_REMOVED lines=13> */
.L_x_273:
[----:B------:R-:W-:Y:S05]  /*15380*/  BSYNC B1 ;  /* 0x0000000000017941 */ /* 0x000fea0003800000 */
.L_x_272:
        /* <DEDUP_REMOVED lines=13> */
.L_x_275:
[----:B------:R-:W-:Y:S05]  /*15460*/  BSYNC B1 ;  /* 0x0000000000017941 */ /* 0x000fea0003800000 */
.L_x_274:
        /* <DEDUP_REMOVED lines=13> */
.L_x_277:
[----:B------:R-:W-:Y:S05]  /*15540*/  BSYNC B1 ;  /* 0x0000000000017941 */ /* 0x000fea0003800000 */
.L_x_276:
        /* <DEDUP_REMOVED lines=13> */
.L_x_279:
[----:B------:R-:W-:Y:S05]  /*15620*/  BSYNC B1 ;  /* 0x0000000000017941 */ /* 0x000fea0003800000 */
.L_x_278:
        /* <DEDUP_REMOVED lines=13> */
.L_x_281:
[----:B------:R-:W-:Y:S05]  /*15700*/  BSYNC B1 ;  /* 0x0000000000017941 */ /* 0x000fea0003800000 */
.L_x_280:
        /* <DEDUP_REMOVED lines=13> */
.L_x_283:
[----:B------:R-:W-:Y:S05]  /*157e0*/  BSYNC B1 ;  /* 0x0000000000017941 */ /* 0x000fea0003800000 */
.L_x_282:
        /* <DEDUP_REMOVED lines=13> */
.L_x_285:
[----:B------:R-:W-:Y:S05]  /*158c0*/  BSYNC B1 ;  /* 0x0000000000017941 */ /* 0x000fea0003800000 */
.L_x_284:
        /* <DEDUP_REMOVED lines=13> */
.L_x_287:
[----:B------:R-:W-:Y:S05]  /*159a0*/  BSYNC B1 ;  /* 0x0000000000017941 */ /* 0x000fea0003800000 */
.L_x_286:
[----:B0-----:R-:W2:Y:S01]  /*159b0*/  LDL.LU R3, [R1+0x250] ;  /* 0x0002500001037983 */ /* 0x001ea20000300800 */
[----:B-----5:R-:W-:Y:S01]  /*159c0*/  LOP3.LUT R6, R6, 0xff, RZ, 0xc0, !PT ;  /* 0x000000ff06067812 */ /* 0x020fe200078ec0ff */
[----:B------:R-:W-:Y:S01]  /*159d0*/  BSSY B1, `(.L_x_288) ;  /* 0x000000b000017945 */ /* 0x000fe20003800000 */
[----:B------:R-:W-:Y:S02]  /*159e0*/  ISETP.LT.OR P1, PT, R0, 0xfa, !P1 ;  /* 0x000000fa0000780c */ /* 0x000fe40004f21670 */
[----:B------:R-:W-:Y:S02]  /*159f0*/  F2FP.F16.E5M2.UNPACK_B R6, R6 ;  /* 0x00000006ff06723e */ /* 0x000fe400020004ff */
[----:B------:R-:W-:-:S03]  /*15a00*/  PRMT R2, RZ, 0x7610, R2 ;  /* 0x00007610ff027816 */ /* 0x000fc60000000002 */
[----:B------:R-:W-:-:S05]  /*15a10*/  HADD2.F32 R6, -RZ, R6.H0_H0 ;  /* 0x20000006ff067230 */ /* 0x000fca0000004100 */
[----:B------:R-:W-:-:S04]  /*15a20*/  FMUL R6, R6, UR23 ;  /* 0x0000001706067c20 */ /* 0x000fc80008400000 */
[----:B--2---:R-:W-:-:S05]  /*15a30*/  FFMA R6, R3, UR22, R6 ;  /* 0x0000001603067c23 */ /* 0x004fca0008000006 */
[----:B------:R-:W-:-:S05]  /*15a40*/  F2FP.SATFINITE.E5M2.F32.PACK_AB_MERGE_C R3, RZ, R6, RZ ;  /* 0x00000006ff03723e */ /* 0x000fca00048060ff */
[----:B------:R0:W-:Y:S01]  /*15a50*/  @!P2 STG.E.U8 desc[UR20][R24.64+0xf8], R3 ;  /* 0x0000f8031800a986 */ /* 0x0001e2000c101114 */
[----:B------:R-:W-:Y:S05]  /*15a60*/  @P1 BRA `(.L_x_289) ;  /* 0x0000000000041947 */ /* 0x000fea0003800000 */
[----:B------:R2:W5:Y:S02]  /*15a70*/  LDG.E.U8 R2, desc[UR20][R4.64+0xf9] ;  /* 0x0000f91404027981 */ /* 0x000564000c1e1100 */
.L_x_289:
[----:B------:R-:W-:Y:S05]  /*15a80*/  BSYNC B1 ;  /* 0x0000000000017941 */ /* 0x000fea0003800000 */
.L_x_288:
[----:B------:R-:W2:Y:S01]  /*15a90*/  LDL.LU R7, [R1+0x254] ;  /* 0x0002540001077983 */ /* 0x000ea20000300800 */
[----:B-----5:R-:W-:Y:S01]  /*15aa0*/  LOP3.LUT R2, R2, 0xff, RZ, 0xc0, !PT ;  /* 0x000000ff02027812 */ /* 0x020fe200078ec0ff */
[----:B------:R-:W-:Y:S01]  /*15ab0*/  BSSY B1, `(.L_x_290) ;  /* 0x0000013000017945 */ /* 0x000fe20003800000 */
[----:B--234-:R-:W-:Y:S02]  /*15ac0*/  IADD3 R5, P0, R33, 0x80, RZ ;  /* 0x0000008021057810 */ /* 0x01cfe40007f1e0ff */
[----:B------:R-:W-:-:S03]  /*15ad0*/  F2FP.F16.E5M2.UNPACK_B R2, R2 ;  /* 0x00000002ff02723e */ /* 0x000fc600020004ff */
[----:B0-----:R-:W-:Y:S01]  /*15ae0*/  IMAD.X R3, RZ, RZ, R35, P0 ;  /* 0x000000ffff037224 */ /* 0x001fe200000e0623 */
[----:B------:R-:W-:Y:S01]  /*15af0*/  ISETP.GE.AND P0, PT, R32, 0x81, PT ;  /* 0x000000812000780c */ /* 0x000fe20003f06270 */
[----:B------:R-:W-:Y:S02]  /*15b00*/  HADD2.F32 R2, -RZ, R2.H0_H0 ;  /* 0x20000002ff027230 */ /* 0x000fe40000004100 */
[----:B------:R-:W-:Y:S01]  /*15b10*/  IMAD R6, R3, UR6, RZ ;  /* 0x0000000603067c24 */ /* 0x000fe2000f8e02ff */
[----:B------:R-:W-:Y:S02]  /*15b20*/  ISETP.LT.OR P3, PT, R0, 0x1, !P0 ;  /* 0x000000010000780c */ /* 0x000fe40004761670 */
[----:B------:R-:W-:Y:S01]  /*15b30*/  FMUL R4, R2, UR23 ;  /* 0x0000001702047c20 */ /* 0x000fe20008400000 */
[----:B------:R-:W-:-:S04]  /*15b40*/  IMAD.WIDE.U32 R2, R5, UR6, R36 ;  /* 0x0000000605027c25 */ /* 0x000fc8000f8e0024 */
[----:B------:R-:W-:Y:S01]  /*15b50*/  IMAD R5, R5, UR7, R6 ;  /* 0x0000000705057c24 */ /* 0x000fe2000f8e0206 */
[----:B------:R-:W-:-:S04]  /*15b60*/  IADD3 R2, P2, R2, UR10, RZ ;  /* 0x0000000a02027c10 */ /* 0x000fc8000ff5e0ff */
[----:B------:R-:W-:Y:S01]  /*15b70*/  IADD3.X R3, R3, UR11, R5, P2, !PT ;  /* 0x0000000b03037c10 */ /* 0x000fe200097fe405 */
[----:B------:R-:W-:-:S05]  /*15b80*/  FFMA R4, R7, UR22, R4 ;  /* 0x0000001607047c23 */ /* 0x000fca0008000004 */
[----:B------:R-:W-:Y:S02]  /*15b90*/  F2FP.SATFINITE.E5M2.F32.PACK_AB_MERGE_C R7, RZ, R4, RZ ;  /* 0x00000004ff07723e */ /* 0x000fe400048060ff */
[----:B------:R-:W-:-:S03]  /*15ba0*/  PRMT R4, RZ, 0x7610, R4 ;  /* 0x00007610ff047816 */ /* 0x000fc60000000004 */
[----:B------:R0:W-:Y:S01]  /*15bb0*/  @!P1 STG.E.U8 desc[UR20][R24.64+0xf9], R7 ;  /* 0x0000f90718009986 */ /* 0x0001e2000c101114 */
[----:B------:R-:W-:Y:S05]  /*15bc0*/  @P3 BRA `(.L_x_291) ;  /* 0x0000000000043947 */ /* 0x000fea0003800000 */
[----:B------:R2:W5:Y:S02]  /*15bd0*/  LDG.E.U8 R4, desc[UR20][R2.64] ;  /* 0x0000001402047981 */ /* 0x000564000c1e1100 */
.L_x_291:
[----:B------:R-:W-:Y:S05]  /*15be0*/  BSYNC B1 ;  /* 0x0000000000017941 */ /* 0x000fea0003800000 */
.L_x_290:
[----:B------:R-:W3:Y:S01]  /*15bf0*/  LDL.LU R5, [R1+0x258] ;  /* 0x0002580001057983 */ /* 0x000ee20000300800 */
        /* <DEDUP_REMOVED lines=12> */
.L_x_293:
[----:B------:R-:W-:Y:S05]  /*15cc0*/  BSYNC B1 ;  /* 0x0000000000017941 */ /* 0x000fea0003800000 */
.L_x_292:
[----:B---3--:R-:W3:Y:S01]  /*15cd0*/  LDL.LU R5, [R1+0x25c] ;  /* 0x00025c0001057983 */ /* 0x008ee20000300800 */
[----:B-----5:R-:W-:Y:S01]  /*15ce0*/  LOP3.LUT R4, R4, 0xff, RZ, 0xc0, !PT ;  /* 0x000000ff04047812 */ /* 0x020fe200078ec0ff */
[----:B------:R-:W-:Y:S01]  /*15cf0*/  BSSY B1, `(.L_x_294) ;  /* 0x0000013000017945 */ /* 0x000fe20003800000 */
[----:B------:R-:W-:Y:S02]  /*15d00*/  IADD3 R33, P1, R33, 0x88, RZ ;  /* 0x0000008821217810 */ /* 0x000fe40007f3e0ff */
[----:B------:R-:W-:Y:S02]  /*15d10*/  F2FP.F16.E5M2.UNPACK_B R4, R4 ;  /* 0x00000004ff04723e */ /* 0x000fe400020004ff */
[----:B------:R-:W-:Y:S01]  /*15d20*/  PRMT R6, RZ, 0x7610, R6 ;  /* 0x00007610ff067816 */ /* 0x000fe20000000006 */
[----:B------:R-:W-:Y:S01]  /*15d30*/  IMAD.X R34, RZ, RZ, R35, P1 ;  /* 0x000000ffff227224 */ /* 0x000fe200008e0623 */
[----:B------:R-:W-:Y:S01]  /*15d40*/  ISETP.GE.AND P1, PT, R32, 0x89, PT ;  /* 0x000000892000780c */ /* 0x000fe20003f26270 */
[----:B------:R-:W-:-:S02]  /*15d50*/  HADD2.F32 R4, -RZ, R4.H0_H0 ;  /* 0x20000004ff047230 */ /* 0x000fc40000004100 */
[----:B------:R-:W-:Y:S01]  /*15d60*/  IMAD R34, R34, UR6, RZ ;  /* 0x0000000622227c24 */ /* 0x000fe2000f8e02ff */
[----:B------:R-:W-:Y:S01]  /*15d70*/  ISETP.LT.OR P5, PT, R0, 0x1, !P1 ;  /* 0x000000010000780c */ /* 0x000fe20004fa1670 */
[----:B------:R-:W-:-:S04]  /*15d80*/  IMAD.WIDE.U32 R36, R33, UR6, R36 ;  /* 0x0000000621247c25 */ /* 0x000fc8000f8e0024 */
[----:B------:R-:W-:Y:S01]  /*15d90*/  FMUL R4, R4, UR23 ;  /* 0x0000001704047c20 */ /* 0x000fe20008400000 */
[----:B------:R-:W-:-:S03]  /*15da0*/  IMAD R33, R33, UR7, R34 ;  /* 0x0000000721217c24 */ /* 0x000fc6000f8e0222 */
[----:B---3--:R-:W-:Y:S01]  /*15db0*/  FFMA R5, R5, UR22, R4 ;  /* 0x0000001605057c23 */ /* 0x008fe20008000004 */
[----:B------:R-:W-:-:S04]  /*15dc0*/  IADD3 R4, P3, R36, UR10, RZ ;  /* 0x0000000a24047c10 */ /* 0x000fc8000ff7e0ff */
[----:B0-----:R-:W-:Y:S02]  /*15dd0*/  F2FP.SATFINITE.E5M2.F32.PACK_AB_MERGE_C R7, RZ, R5, RZ ;  /* 0x00000005ff07723e */ /* 0x001fe400048060ff */
[----:B------:R-:W-:-:S03]  /*15de0*/  IADD3.X R5, R37, UR11, R33, P3, !PT ;  /* 0x0000000b25057c10 */ /* 0x000fc60009ffe421 */
[----:B------:R0:W-:Y:S01]  /*15df0*/  @!P2 STG.E.U8 desc[UR20][R28.64+0x1], R7 ;  /* 0x000001071c00a986 */ /* 0x0001e2000c101114 */
[----:B------:R-:W-:Y:S05]  /*15e00*/  @P5 BRA `(.L_x_295) ;  /* 0x0000000000045947 */ /* 0x000fea0003800000 */
[----:B------:R3:W5:Y:S02]  /*15e10*/  LDG.E.U8 R6, desc[UR20][R4.64] ;  /* 0x0000001404067981 */ /* 0x000764000c1e1100 */
.L_x_295:
[----:B------:R-:W-:Y:S05]  /*15e20*/  BSYNC B1 ;  /* 0x0000000000017941 */ /* 0x000fea0003800000 */
.L_x_294:
        /* <DEDUP_REMOVED lines=13> */
.L_x_297:
[----:B------:R-:W-:Y:S05]  /*15f00*/  BSYNC B1 ;  /* 0x0000000000017941 */ /* 0x000fea0003800000 */
.L_x_296:
        /* <DEDUP_REMOVED lines=13> */
.L_x_299:
[----:B------:R-:W-:Y:S05]  /*15fe0*/  BSYNC B1 ;  /* 0x0000000000017941 */ /* 0x000fea0003800000 */
.L_x_298:
        /* <DEDUP_REMOVED lines=13> */
.L_x_301:
[----:B------:R-:W-:Y:S05]  /*160c0*/  BSYNC B1 ;  /* 0x0000000000017941 */ /* 0x000fea0003800000 */
.L_x_300:
        /* <DEDUP_REMOVED lines=13> */
.L_x_303:
[----:B------:R-:W-:Y:S05]  /*161a0*/  BSYNC B1 ;  /* 0x0000000000017941 */ /* 0x000fea0003800000 */
.L_x_302:
        /* <DEDUP_REMOVED lines=13> */
.L_x_305:
[----:B------:R-:W-:Y:S05]  /*16280*/  BSYNC B1 ;  /* 0x0000000000017941 */ /* 0x000fea0003800000 */
.L_x_304:
        /* <DEDUP_REMOVED lines=13> */
.L_x_307:
[----:B------:R-:W-:Y:S05]  /*16360*/  BSYNC B1 ;  /* 0x0000000000017941 */ /* 0x000fea0003800000 */
.L_x_306:
        /* <DEDUP_REMOVED lines=13> */
.L_x_309:
[----:B------:R-:W-:Y:S05]  /*16440*/  BSYNC B1 ;  /* 0x0000000000017941 */ /* 0x000fea0003800000 */
.L_x_308:
        /* <DEDUP_REMOVED lines=13> */
.L_x_311:
[----:B------:R-:W-:Y:S05]  /*16520*/  BSYNC B1 ;  /* 0x0000000000017941 */ /* 0x000fea0003800000 */
.L_x_310:
        /* <DEDUP_REMOVED lines=13> */
.L_x_313:
[----:B------:R-:W-:Y:S05]  /*16600*/  BSYNC B1 ;  /* 0x0000000000017941 */ /* 0x000fea0003800000 */
.L_x_312:
        /* <DEDUP_REMOVED lines=13> */
.L_x_315:
[----:B------:R-:W-:Y:S05]  /*166e0*/  BSYNC B1 ;  /* 0x0000000000017941 */ /* 0x000fea0003800000 */
.L_x_314:
        /* <DEDUP_REMOVED lines=13> */
.L_x_317:
[----:B------:R-:W-:Y:S05]  /*167c0*/  BSYNC B1 ;  /* 0x0000000000017941 */ /* 0x000fea0003800000 */
.L_x_316:
        /* <DEDUP_REMOVED lines=13> */
.L_x_319:
[----:B------:R-:W-:Y:S05]  /*168a0*/  BSYNC B1 ;  /* 0x0000000000017941 */ /* 0x000fea0003800000 */
.L_x_318:
        /* <DEDUP_REMOVED lines=13> */
.L_x_321:
[----:B------:R-:W-:Y:S05]  /*16980*/  BSYNC B1 ;  /* 0x0000000000017941 */ /* 0x000fea0003800000 */
.L_x_320:
        /* <DEDUP_REMOVED lines=13> */
.L_x_323:
[----:B------:R-:W-:Y:S05]  /*16a60*/  BSYNC B1 ;  /* 0x0000000000017941 */ /* 0x000fea0003800000 */
.L_x_322:
        /* <DEDUP_REMOVED lines=13> */
.L_x_325:
[----:B------:R-:W-:Y:S05]  /*16b40*/  BSYNC B1 ;  /* 0x0000000000017941 */ /* 0x000fea0003800000 */
.L_x_324:
        /* <DEDUP_REMOVED lines=13> */
.L_x_327:
[----:B------:R-:W-:Y:S05]  /*16c20*/  BSYNC B1 ;  /* 0x0000000000017941 */ /* 0x000fea0003800000 */
.L_x_326:
        /* <DEDUP_REMOVED lines=13> */
.L_x_329:
[----:B------:R-:W-:Y:S05]  /*16d00*/  BSYNC B1 ;  /* 0x0000000000017941 */ /* 0x000fea0003800000 */
.L_x_328:
        /* <DEDUP_REMOVED lines=13> */
.L_x_331:
[----:B------:R-:W-:Y:S05]  /*16de0*/  BSYNC B1 ;  /* 0x0000000000017941 */ /* 0x000fea0003800000 */
.L_x_330:
        /* <DEDUP_REMOVED lines=13> */
.L_x_333:
[----:B------:R-:W-:Y:S05]  /*16ec0*/  BSYNC B1 ;  /* 0x0000000000017941 */ /* 0x000fea0003800000 */
.L_x_332:
        /* <DEDUP_REMOVED lines=13> */
.L_x_335:
[----:B------:R-:W-:Y:S05]  /*16fa0*/  BSYNC B1 ;  /* 0x0000000000017941 */ /* 0x000fea0003800000 */
.L_x_334:
        /* <DEDUP_REMOVED lines=13> */
.L_x_337:
[----:B------:R-:W-:Y:S05]  /*17080*/  BSYNC B1 ;  /* 0x0000000000017941 */ /* 0x000fea0003800000 */
.L_x_336:
        /* <DEDUP_REMOVED lines=13> */
.L_x_339:
[----:B------:R-:W-:Y:S05]  /*17160*/  BSYNC B1 ;  /* 0x0000000000017941 */ /* 0x000fea0003800000 */
.L_x_338:
        /* <DEDUP_REMOVED lines=13> */
.L_x_341:
[----:B------:R-:W-:Y:S05]  /*17240*/  BSYNC B1 ;  /* 0x0000000000017941 */ /* 0x000fea0003800000 */
.L_x_340:
        /* <DEDUP_REMOVED lines=13> */
.L_x_343:
[----:B------:R-:W-:Y:S05]  /*17320*/  BSYNC B1 ;  /* 0x0000000000017941 */ /* 0x000fea0003800000 */
.L_x_342:
        /* <DEDUP_REMOVED lines=13> */
.L_x_345:
[----:B------:R-:W-:Y:S05]  /*17400*/  BSYNC B1 ;  /* 0x0000000000017941 */ /* 0x000fea0003800000 */
.L_x_344:
        /* <DEDUP_REMOVED lines=13> */
.L_x_347:
[----:B------:R-:W-:Y:S05]  /*174e0*/  BSYNC B1 ;  /* 0x0000000000017941 */ /* 0x000fea0003800000 */
.L_x_346:
        /* <DEDUP_REMOVED lines=13> */
.L_x_349:
[----:B------:R-:W-:Y:S05]  /*175c0*/  BSYNC B1 ;  /* 0x0000000000017941 */ /* 0x000fea0003800000 */
.L_x_348:
        /* <DEDUP_REMOVED lines=13> */
.L_x_351:
[----:B------:R-:W-:Y:S05]  /*176a0*/  BSYNC B1 ;  /* 0x0000000000017941 */ /* 0x000fea0003800000 */
.L_x_350:
        /* <DEDUP_REMOVED lines=13> */
.L_x_353:
[----:B------:R-:W-:Y:S05]  /*17780*/  BSYNC B1 ;  /* 0x0000000000017941 */ /* 0x000fea0003800000 */
.L_x_352:
        /* <DEDUP_REMOVED lines=13> */
.L_x_355:
[----:B------:R-:W-:Y:S05]  /*17860*/  BSYNC B1 ;  /* 0x0000000000017941 */ /* 0x000fea0003800000 */
.L_x_354:
        /* <DEDUP_REMOVED lines=13> */
.L_x_357:
[----:B------:R-:W-:Y:S05]  /*17940*/  BSYNC B1 ;  /* 0x0000000000017941 */ /* 0x000fea0003800000 */
.L_x_356:
        /* <DEDUP_REMOVED lines=13> */
.L_x_359:
[----:B------:R-:W-:Y:S05]  /*17a20*/  BSYNC B1 ;  /* 0x0000000000017941 */ /* 0x000fea0003800000 */
.L_x_358:
        /* <DEDUP_REMOVED lines=13> */
.L_x_361:
[----:B------:R-:W-:Y:S05]  /*17b00*/  BSYNC B1 ;  /* 0x0000000000017941 */ /* 0x000fea0003800000 */
.L_x_360:
        /* <DEDUP_REMOVED lines=13> */
.L_x_363:
[----:B------:R-:W-:Y:S05]  /*17be0*/  BSYNC B1 ;  /* 0x0000000000017941 */ /* 0x000fea0003800000 */
.L_x_362:
        /* <DEDUP_REMOVED lines=13> */
.L_x_365:
[----:B------:R-:W-:Y:S05]  /*17cc0*/  BSYNC B1 ;  /* 0x0000000000017941 */ /* 0x000fea0003800000 */
.L_x_364:
        /* <DEDUP_REMOVED lines=13> */
.L_x_367:
[----:B------:R-:W-:Y:S05]  /*17da0*/  BSYNC B1 ;  /* 0x0000000000017941 */ /* 0x000fea0003800000 */
.L_x_366:
        /* <DEDUP_REMOVED lines=13> */
.L_x_369:
[----:B------:R-:W-:Y:S05]  /*17e80*/  BSYNC B1 ;  /* 0x0000000000017941 */ /* 0x000fea0003800000 */
.L_x_368:
        /* <DEDUP_REMOVED lines=13> */
.L_x_371:
[----:B------:R-:W-:Y:S05]  /*17f60*/  BSYNC B1 ;  /* 0x0000000000017941 */ /* 0x000fea0003800000 */
.L_x_370:
        /* <DEDUP_REMOVED lines=13> */
.L_x_373:
[----:B------:R-:W-:Y:S05]  /*18040*/  BSYNC B1 ;  /* 0x0000000000017941 */ /* 0x000fea0003800000 */
.L_x_372:
        /* <DEDUP_REMOVED lines=13> */
.L_x_375:
[----:B------:R-:W-:Y:S05]  /*18120*/  BSYNC B1 ;  /* 0x0000000000017941 */ /* 0x000fea0003800000 */
.L_x_374:
        /* <DEDUP_REMOVED lines=13> */
.L_x_377:
[----:B------:R-:W-:Y:S05]  /*18200*/  BSYNC B1 ;  /* 0x0000000000017941 */ /* 0x000fea0003800000 */
.L_x_376:
        /* <DEDUP_REMOVED lines=13> */
.L_x_379:
[----:B------:R-:W-:Y:S05]  /*182e0*/  BSYNC B1 ;  /* 0x0000000000017941 */ /* 0x000fea0003800000 */
.L_x_378:
        /* <DEDUP_REMOVED lines=13> */
.L_x_381:
[----:B------:R-:W-:Y:S05]  /*183c0*/  BSYNC B1 ;  /* 0x0000000000017941 */ /* 0x000fea0003800000 */
.L_x_380:
        /* <DEDUP_REMOVED lines=13> */
.L_x_383:
[----:B------:R-:W-:Y:S05]  /*184a0*/  BSYNC B1 ;  /* 0x0000000000017941 */ /* 0x000fea0003800000 */
.L_x_382:
        /* <DEDUP_REMOVED lines=13> */
.L_x_385:
[----:B------:R-:W-:Y:S05]  /*18580*/  BSYNC B1 ;  /* 0x0000000000017941 */ /* 0x000fea0003800000 */
.L_x_384:
        /* <DEDUP_REMOVED lines=13> */
.L_x_387:
[----:B------:R-:W-:Y:S05]  /*18660*/  BSYNC B1 ;  /* 0x0000000000017941 */ /* 0x000fea0003800000 */
.L_x_386:
        /* <DEDUP_REMOVED lines=13> */
.L_x_389:
[----:B------:R-:W-:Y:S05]  /*18740*/  BSYNC B1 ;  /* 0x0000000000017941 */ /* 0x000fea0003800000 */
.L_x_388:
        /* <DEDUP_REMOVED lines=13> */
.L_x_391:
[----:B------:R-:W-:Y:S05]  /*18820*/  BSYNC B1 ;  /* 0x0000000000017941 */ /* 0x000fea0003800000 */
.L_x_390:
        /* <DEDUP_REMOVED lines=13> */
.L_x_393:
[----:B------:R-:W-:Y:S05]  /*18900*/  BSYNC B1 ;  /* 0x0000000000017941 */ /* 0x000fea0003800000 */
.L_x_392:
        /* <DEDUP_REMOVED lines=13> */
.L_x_395:
[----:B------:R-:W-:Y:S05]  /*189e0*/  BSYNC B1 ;  /* 0x0000000000017941 */ /* 0x000fea0003800000 */
.L_x_394:
        /* <DEDUP_REMOVED lines=13> */
.L_x_397:
[----:B------:R-:W-:Y:S05]  /*18ac0*/  BSYNC B1 ;  /* 0x0000000000017941 */ /* 0x000fea0003800000 */
.L_x_396:
        /* <DEDUP_REMOVED lines=13> */
.L_x_399:
[----:B------:R-:W-:Y:S05]  /*18ba0*/  BSYNC B1 ;  /* 0x0000000000017941 */ /* 0x000fea0003800000 */
.L_x_398:
        /* <DEDUP_REMOVED lines=13> */
.L_x_401:
[----:B------:R-:W-:Y:S05]  /*18c80*/  BSYNC B1 ;  /* 0x0000000000017941 */ /* 0x000fea0003800000 */
.L_x_400:
        /* <DEDUP_REMOVED lines=13> */
.L_x_403:
[----:B------:R-:W-:Y:S05]  /*18d60*/  BSYNC B1 ;  /* 0x0000000000017941 */ /* 0x000fea0003800000 */
.L_x_402:
        /* <DEDUP_REMOVED lines=13> */
.L_x_405:
[----:B------:R-:W-:Y:S05]  /*18e40*/  BSYNC B1 ;  /* 0x0000000000017941 */ /* 0x000fea0003800000 */
.L_x_404:
        /* <DEDUP_REMOVED lines=13> */
.L_x_407:
[----:B------:R-:W-:Y:S05]  /*18f20*/  BSYNC B1 ;  /* 0x0000000000017941 */ /* 0x000fea0003800000 */
.L_x_406:
        /* <DEDUP_REMOVED lines=13> */
.L_x_409:
[----:B------:R-:W-:Y:S05]  /*19000*/  BSYNC B1 ;  /* 0x0000000000017941 */ /* 0x000fea0003800000 */
.L_x_408:
        /* <DEDUP_REMOVED lines=13> */
.L_x_411:
[----:B------:R-:W-:Y:S05]  /*190e0*/  BSYNC B1 ;  /* 0x0000000000017941 */ /* 0x000fea0003800000 */
.L_x_410:
        /* <DEDUP_REMOVED lines=13> */
.L_x_413:
[----:B------:R-:W-:Y:S05]  /*191c0*/  BSYNC B1 ;  /* 0x0000000000017941 */ /* 0x000fea0003800000 */
.L_x_412:
        /* <DEDUP_REMOVED lines=13> */
.L_x_415:
[----:B------:R-:W-:Y:S05]  /*192a0*/  BSYNC B1 ;  /* 0x0000000000017941 */ /* 0x000fea0003800000 */
.L_x_414:
        /* <DEDUP_REMOVED lines=13> */
.L_x_417:
[----:B------:R-:W-:Y:S05]  /*19380*/  BSYNC B1 ;  /* 0x0000000000017941 */ /* 0x000fea0003800000 */
.L_x_416:
        /* <DEDUP_REMOVED lines=13> */
.L_x_419:
[----:B------:R-:W-:Y:S05]  /*19460*/  BSYNC B1 ;  /* 0x0000000000017941 */ /* 0x000fea0003800000 */
.L_x_418:
        /* <DEDUP_REMOVED lines=13> */
.L_x_421:
[----:B------:R-:W-:Y:S05]  /*19540*/  BSYNC B1 ;  /* 0x0000000000017941 */ /* 0x000fea0003800000 */
.L_x_420:
        /* <DEDUP_REMOVED lines=13> */
.L_x_423:
[----:B------:R-:W-:Y:S05]  /*19620*/  BSYNC B1 ;  /* 0x0000000000017941 */ /* 0x000fea0003800000 */
.L_x_422:
        /* <DEDUP_REMOVED lines=13> */
.L_x_425:
[----:B------:R-:W-:Y:S05]  /*19700*/  BSYNC B1 ;  /* 0x0000000000017941 */ /* 0x000fea0003800000 */
.L_x_424:
        /* <DEDUP_REMOVED lines=13> */
.L_x_427:
[----:B------:R-:W-:Y:S05]  /*197e0*/  BSYNC B1 ;  /* 0x0000000000017941 */ /* 0x000fea0003800000 */
.L_x_426:
        /* <DEDUP_REMOVED lines=13> */
.L_x_429:
[----:B------:R-:W-:Y:S05]  /*198c0*/  BSYNC B1 ;  /* 0x0000000000017941 */ /* 0x000fea0003800000 */
.L_x_428:
        /* <DEDUP_REMOVED lines=13> */
.L_x_431:
[----:B------:R-:W-:Y:S05]  /*199a0*/  BSYNC B1 ;  /* 0x0000000000017941 */ /* 0x000fea0003800000 */
.L_x_430:
        /* <DEDUP_REMOVED lines=13> */
.L_x_433:
[----:B------:R-:W-:Y:S05]  /*19a80*/  BSYNC B1 ;  /* 0x0000000000017941 */ /* 0x000fea0003800000 */
.L_x_432:
        /* <DEDUP_REMOVED lines=13> */
.L_x_435:
[----:B------:R-:W-:Y:S05]  /*19b60*/  BSYNC B1 ;  /* 0x0000000000017941 */ /* 0x000fea0003800000 */
.L_x_434:
        /* <DEDUP_REMOVED lines=13> */
.L_x_437:
[----:B------:R-:W-:Y:S05]  /*19c40*/  BSYNC B1 ;  /* 0x0000000000017941 */ /* 0x000fea0003800000 */
.L_x_436:
        /* <DEDUP_REMOVED lines=13> */
.L_x_439:
[----:B------:R-:W-:Y:S05]  /*19d20*/  BSYNC B1 ;  /* 0x0000000000017941 */ /* 0x000fea0003800000 */
.L_x_438:
        /* <DEDUP_REMOVED lines=13> */
.L_x_441:
[----:B------:R-:W-:Y:S05]  /*19e00*/  BSYNC B1 ;  /* 0x0000000000017941 */ /* 0x000fea0003800000 */
.L_x_440:
        /* <DEDUP_REMOVED lines=13> */
.L_x_443:
[----:B------:R-:W-:Y:S05]  /*19ee0*/  BSYNC B1 ;  /* 0x0000000000017941 */ /* 0x000fea0003800000 */
.L_x_442:
        /* <DEDUP_REMOVED lines=13> */
.L_x_445:
[----:B------:R-:W-:Y:S05]  /*19fc0*/  BSYNC B1 ;  /* 0x0000000000017941 */ /* 0x000fea0003800000 */
.L_x_444:
        /* <DEDUP_REMOVED lines=13> */
.L_x_447:
[----:B------:R-:W-:Y:S05]  /*1a0a0*/  BSYNC B1 ;  /* 0x0000000000017941 */ /* 0x000fea0003800000 */
.L_x_446:
        /* <DEDUP_REMOVED lines=13> */
.L_x_449:
[----:B------:R-:W-:Y:S05]  /*1a180*/  BSYNC B1 ;  /* 0x0000000000017941 */ /* 0x000fea0003800000 */
.L_x_448:
        /* <DEDUP_REMOVED lines=13> */
.L_x_451:
[----:B------:R-:W-:Y:S05]  /*1a260*/  BSYNC B1 ;  /* 0x0000000000017941 */ /* 0x000fea0003800000 */
.L_x_450:
        /* <DEDUP_REMOVED lines=13> */
.L_x_453:
[----:B------:R-:W-:Y:S05]  /*1a340*/  BSYNC B1 ;  /* 0x0000000000017941 */ /* 0x000fea0003800000 */
.L_x_452:
        /* <DEDUP_REMOVED lines=13> */
.L_x_455:
[----:B------:R-:W-:Y:S05]  /*1a420*/  BSYNC B1 ;  /* 0x0000000000017941 */ /* 0x000fea0003800000 */
.L_x_454:
        /* <DEDUP_REMOVED lines=13> */
.L_x_457:
[----:B------:R-:W-:Y:S05]  /*1a500*/  BSYNC B1 ;  /* 0x0000000000017941 */ /* 0x000fea0003800000 */
.L_x_456:
        /* <DEDUP_REMOVED lines=13> */
.L_x_459:
[----:B------:R-:W-:Y:S05]  /*1a5e0*/  BSYNC B1 ;  /* 0x0000000000017941 */ /* 0x000fea0003800000 */
.L_x_458:
        /* <DEDUP_REMOVED lines=13> */
.L_x_461:
[----:B------:R-:W-:Y:S05]  /*1a6c0*/  BSYNC B1 ;  /* 0x0000000000017941 */ /* 0x000fea0003800000 */
.L_x_460:
        /* <DEDUP_REMOVED lines=13> */
.L_x_463:
[----:B------:R-:W-:Y:S05]  /*1a7a0*/  BSYNC B1 ;  /* 0x0000000000017941 */ /* 0x000fea0003800000 */
.L_x_462:
        /* <DEDUP_REMOVED lines=13> */
.L_x_465:
[----:B------:R-:W-:Y:S05]  /*1a880*/  BSYNC B1 ;  /* 0x0000000000017941 */ /* 0x000fea0003800000 */
.L_x_464:
        /* <DEDUP_REMOVED lines=13> */
.L_x_467:
[----:B------:R-:W-:Y:S05]  /*1a960*/  BSYNC B1 ;  /* 0x0000000000017941 */ /* 0x000fea0003800000 */
.L_x_466:
        /* <DEDUP_REMOVED lines=13> */
.L_x_469:
[----:B------:R-:W-:Y:S05]  /*1aa40*/  BSYNC B1 ;  /* 0x0000000000017941 */ /* 0x000fea0003800000 */
.L_x_468:
        /* <DEDUP_REMOVED lines=13> */
.L_x_471:
[----:B------:R-:W-:Y:S05]  /*1ab20*/  BSYNC B1 ;  /* 0x0000000000017941 */ /* 0x000fea0003800000 */
.L_x_470:
        /* <DEDUP_REMOVED lines=13> */
.L_x_473:
[----:B------:R-:W-:Y:S05]  /*1ac00*/  BSYNC B1 ;  /* 0x0000000000017941 */ /* 0x000fea0003800000 */
.L_x_472:
        /* <DEDUP_REMOVED lines=13> */
.L_x_475:
[----:B------:R-:W-:Y:S05]  /*1ace0*/  BSYNC B1 ;  /* 0x0000000000017941 */ /* 0x000fea0003800000 */
.L_x_474:
        /* <DEDUP_REMOVED lines=13> */
.L_x_477:
[----:B------:R-:W-:Y:S05]  /*1adc0*/  BSYNC B1 ;  /* 0x0000000000017941 */ /* 0x000fea0003800000 */
.L_x_476:
        /* <DEDUP_REMOVED lines=13> */
.L_x_479:
[----:B------:R-:W-:Y:S05]  /*1aea0*/  BSYNC B1 ;  /* 0x0000000000017941 */ /* 0x000fea0003800000 */
.L_x_478:
        /* <DEDUP_REMOVED lines=13> */
.L_x_481:
[----:B------:R-:W-:Y:S05]  /*1af80*/  BSYNC B1 ;  /* 0x0000000000017941 */ /* 0x000fea0003800000 */
.L_x_480:
        /* <DEDUP_REMOVED lines=13> */
.L_x_483:
[----:B------:R-:W-:Y:S05]  /*1b060*/  BSYNC B1 ;  /* 0x0000000000017941 */ /* 0x000fea0003800000 */
.L_x_482:
        /* <DEDUP_REMOVED lines=13> */
.L_x_485:
[----:B------:R-:W-:Y:S05]  /*1b140*/  BSYNC B1 ;  /* 0x0000000000017941 */ /* 0x000fea0003800000 */
.L_x_484:
        /* <DEDUP_REMOVED lines=13> */
.L_x_487:
[----:B------:R-:W-:Y:S05]  /*1b220*/  BSYNC B1 ;  /* 0x0000000000017941 */ /* 0x000fea0003800000 */
.L_x_486:
        /* <DEDUP_REMOVED lines=13> */
.L_x_489:
[----:B------:R-:W-:Y:S05]  /*1b300*/  BSYNC B1 ;  /* 0x0000000000017941 */ /* 0x000fea0003800000 */
.L_x_488:
        /* <DEDUP_REMOVED lines=13> */
.L_x_491:
[----:B------:R-:W-:Y:S05]  /*1b3e0*/  BSYNC B1 ;  /* 0x0000000000017941 */ /* 0x000fea0003800000 */
.L_x_490:
        /* <DEDUP_REMOVED lines=13> */
.L_x_493:
[----:B------:R-:W-:Y:S05]  /*1b4c0*/  BSYNC B1 ;  /* 0x0000000000017941 */ /* 0x000fea0003800000 */
.L_x_492:
        /* <DEDUP_REMOVED lines=13> */
.L_x_495:
[----:B------:R-:W-:Y:S05]  /*1b5a0*/  BSYNC B1 ;  /* 0x0000000000017941 */ /* 0x000fea0003800000 */
.L_x_494:
        /* <DEDUP_REMOVED lines=13> */
.L_x_497:
[----:B------:R-:W-:Y:S05]  /*1b680*/  BSYNC B1 ;  /* 0x0000000000017941 */ /* 0x000fea0003800000 */
.L_x_496:
        /* <DEDUP_REMOVED lines=13> */
.L_x_499:
[----:B------:R-:W-:Y:S05]  /*1b760*/  BSYNC B1 ;  /* 0x0000000000017941 */ /* 0x000fea0003800000 */
.L_x_498:
        /* <DEDUP_REMOVED lines=13> */
.L_x_501:
[----:B------:R-:W-:Y:S05]  /*1b840*/  BSYNC B1 ;  /* 0x0000000000017941 */ /* 0x000fea0003800000 */
.L_x_500:
        /* <DEDUP_REMOVED lines=13> */
.L_x_503:
[----:B------:R-:W-:Y:S05]  /*1b920*/  BSYNC B1 ;  /* 0x0000000000017941 */ /* 0x000fea0003800000 */
.L_x_502:
        /* <DEDUP_REMOVED lines=13> */
.L_x_505:
[----:B------:R-:W-:Y:S05]  /*1ba00*/  BSYNC B1 ;  /* 0x0000000000017941 */ /* 0x000fea0003800000 */
.L_x_504:
        /* <DEDUP_REMOVED lines=13> */
.L_x_507:
[----:B------:R-:W-:Y:S05]  /*1bae0*/  BSYNC B1 ;  /* 0x0000000000017941 */ /* 0x000fea0003800000 */
.L_x_506:
        /* <DEDUP_REMOVED lines=13> */
.L_x_509:
[----:B------:R-:W-:Y:S05]  /*1bbc0*/  BSYNC B1 ;  /* 0x0000000000017941 */ /* 0x000fea0003800000 */
.L_x_508:
        /* <DEDUP_REMOVED lines=13> */
.L_x_511:
[----:B------:R-:W-:Y:S05]  /*1bca0*/  BSYNC B1 ;  /* 0x0000000000017941 */ /* 0x000fea0003800000 */
.L_x_510:
        /* <DEDUP_REMOVED lines=13> */
.L_x_513:
[----:B------:R-:W-:Y:S05]  /*1bd80*/  BSYNC B1 ;  /* 0x0000000000017941 */ /* 0x000fea0003800000 */
.L_x_512:
        /* <DEDUP_REMOVED lines=13> */
.L_x_515:
[----:B------:R-:W-:Y:S05]  /*1be60*/  BSYNC B1 ;  /* 0x0000000000017941 */ /* 0x000fea0003800000 */
.L_x_514:
        /* <DEDUP_REMOVED lines=13> */
.L_x_517:
[----:B------:R-:W-:Y:S05]  /*1bf40*/  BSYNC B1 ;  /* 0x0000000000017941 */ /* 0x000fea0003800000 */
.L_x_516:
        /* <DEDUP_REMOVED lines=13> */
.L_x_519:
[----:B------:R-:W-:Y:S05]  /*1c020*/  BSYNC B1 ;  /* 0x0000000000017941 */ /* 0x000fea0003800000 */
.L_x_518:
        /* <DEDUP_REMOVED lines=13> */
.L_x_521:
[----:B------:R-:W-:Y:S05]  /*1c100*/  BSYNC B1 ;  /* 0x0000000000017941 */ /* 0x000fea0003800000 */
.L_x_520:
        /* <DEDUP_REMOVED lines=13> */
.L_x_523:
[----:B------:R-:W-:Y:S05]  /*1c1e0*/  BSYNC B1 ;  /* 0x0000000000017941 */ /* 0x000fea0003800000 */
.L_x_522:
        /* <DEDUP_REMOVED lines=13> */
.L_x_525:
[----:B------:R-:W-:Y:S05]  /*1c2c0*/  BSYNC B1 ;  /* 0x0000000000017941 */ /* 0x000fea0003800000 */
.L_x_524:
        /* <DEDUP_REMOVED lines=13> */
.L_x_527:
[----:B------:R-:W-:Y:S05]  /*1c3a0*/  BSYNC B1 ;  /* 0x0000000000017941 */ /* 0x000fea0003800000 */
.L_x_526:
        /* <DEDUP_REMOVED lines=13> */
.L_x_529:
[----:B------:R-:W-:Y:S05]  /*1c480*/  BSYNC B1 ;  /* 0x0000000000017941 */ /* 0x000fea0003800000 */
.L_x_528:
        /* <DEDUP_REMOVED lines=13> */
.L_x_531:
[----:B------:R-:W-:Y:S05]  /*1c560*/  BSYNC B1 ;  /* 0x0000000000017941 */ /* 0x000fea0003800000 */
.L_x_530:
        /* <DEDUP_REMOVED lines=13> */
.L_x_533:
[----:B------:R-:W-:Y:S05]  /*1c640*/  BSYNC B1 ;  /* 0x0000000000017941 */ /* 0x000fea0003800000 */
.L_x_532:
        /* <DEDUP_REMOVED lines=13> */
.L_x_535:
[----:B------:R-:W-:Y:S05]  /*1c720*/  BSYNC B1 ;  /* 0x0000000000017941 */ /* 0x000fea0003800000 */
.L_x_534:
        /* <DEDUP_REMOVED lines=13> */
.L_x_537:
[----:B------:R-:W-:Y:S05]  /*1c800*/  BSYNC B1 ;  /* 0x0000000000017941 */ /* 0x000fea0003800000 */
.L_x_536:
        /* <DEDUP_REMOVED lines=13> */
.L_x_539:
[----:B------:R-:W-:Y:S05]  /*1c8e0*/  BSYNC B1 ;  /* 0x0000000000017941 */ /* 0x000fea0003800000 */
.L_x_538:
        /* <DEDUP_REMOVED lines=13> */
.L_x_541:
[----:B------:R-:W-:Y:S05]  /*1c9c0*/  BSYNC B1 ;  /* 0x0000000000017941 */ /* 0x000fea0003800000 */
.L_x_540:
[----:B--234-:R-:W2:Y:S01]  /*1c9d0*/  LDL.LU R3, [R1+0x44c] ;  /* 0x00044c0001037983 */ /* 0x01cea20000300800 */
        /* <DEDUP_REMOVED lines=12> */
.L_x_543:
[----:B------:R-:W-:Y:S05]  /*1caa0*/  BSYNC B1 ;  /* 0x0000000000017941 */ /* 0x000fea0003800000 */
.L_x_542:
[----:B--2---:R-:W2:Y:S01]  /*1cab0*/  LDL.LU R3, [R1+0x450] ;  /* 0x0004500001037983 */ /* 0x004ea20000300800 */
        /* <DEDUP_REMOVED lines=12> */
.L_x_545:
[----:B------:R-:W-:Y:S05]  /*1cb80*/  BSYNC B1 ;  /* 0x0000000000017941 */ /* 0x000fea0003800000 */
.L_x_544:
[----:B------:R-:W-:Y:S05]  /*1cb90*/  @P1 BRA `(.L_x_546) ;  /* 0x00000048008c1947 */ /* 0x000fea0003800000 */
[----:B------:R-:W2:Y:S01]  /*1cba0*/  LDL.LU R2, [R1+0x454] ;  /* 0x0004540001027983 */ /* 0x000ea20000300800 */
[----:B-----5:R-:W-:-:S04]  /*1cbb0*/  LOP3.LUT R0, R0, 0xff, RZ, 0xc0, !PT ;  /* 0x000000ff00007812 */ /* 0x020fc800078ec0ff */
[----:B------:R-:W-:-:S05]  /*1cbc0*/  F2FP.F16.E5M2.UNPACK_B R0, R0 ;  /* 0x00000000ff00723e */ /* 0x000fca00020004ff */
[----:B------:R-:W-:-:S05]  /*1cbd0*/  HADD2.F32 R0, -RZ, R0.H0_H0 ;  /* 0x20000000ff007230 */ /* 0x000fca0000004100 */
[----:B------:R-:W-:-:S04]  /*1cbe0*/  FMUL R0, R0, UR23 ;  /* 0x0000001700007c20 */ /* 0x000fc80008400000 */
[----:B--2---:R-:W-:-:S05]  /*1cbf0*/  FFMA R0, R2, UR22, R0 ;  /* 0x0000001602007c23 */ /* 0x004fca0008000000 */
[----:B------:R-:W-:-:S05]  /*1cc00*/  F2FP.SATFINITE.E5M2.F32.PACK_AB_MERGE_C R3, RZ, R0, RZ ;  /* 0x00000000ff03723e */ /* 0x000fca00048060ff */
[----:B------:R2:W-:Y:S01]  /*1cc10*/  STG.E.U8 desc[UR20][R26.64+0xf9], R3 ;  /* 0x0000f9031a007986 */ /* 0x0005e2000c101114 */
[----:B------:R-:W-:Y:S05]  /*1cc20*/  BRA `(.L_x_546) ;  /* 0x0000004800687947 */ /* 0x000fea0003800000 */
.L_x_33:
[----:B------:R-:W-:Y:S01]  /*1cc30*/  ISETP.GE.AND P3, PT, R32, 0x1, PT ;  /* 0x000000012000780c */ /* 0x000fe20003f66270 */
[----:B------:R-:W-:Y:S01]  /*1cc40*/  FMUL R4, R4, UR22 ;  /* 0x0000001604047c20 */ /* 0x000fe20008400000 */
[----:B------:R-:W2:Y:S02]  /*1cc50*/  LDL.LU R35, [R1+0x200] ;  /* 0x0002000001237983 */ /* 0x000ea40000300800 */
[----:B------:R-:W-:Y:S02]  /*1cc60*/  ISETP.LT.OR P0, PT, R0, 0x1, !P3 ;  /* 0x000000010000780c */ /* 0x000fe40005f01670 */
[----:B------:R-:W-:Y:S01]  /*1cc70*/  F2FP.SATFINITE.E5M2.F32.PACK_AB_MERGE_C R4, RZ, R4, RZ ;  /* 0x00000004ff04723e */ /* 0x000fe200048060ff */
[----:B------:R-:W-:Y:S01]  /*1cc80*/  FMUL R5, R5, UR22 ;  /* 0x0000001605057c20 */ /* 0x000fe20008400000 */
[----:B------:R-:W-:Y:S01]  /*1cc90*/  ISETP.GE.AND P2, PT, R32, 0x9, PT ;  /* 0x000000092000780c */ /* 0x000fe20003f46270 */
[----:B------:R-:W-:Y:S01]  /*1cca0*/  FMUL R6, R6, UR22 ;  /* 0x0000001606067c20 */ /* 0x000fe20008400000 */
[----:B------:R-:W-:Y:S01]  /*1ccb0*/  FMUL R7, R7, UR22 ;  /* 0x0000001607077c20 */ /* 0x000fe20008400000 */
[----:B------:R-:W-:Y:S01]  /*1ccc0*/  ISETP.LT.OR P1, PT, R0, 0x9, !P3 ;  /* 0x000000090000780c */ /* 0x000fe20005f21670 */
[----:B------:R-:W-:Y:S01]  /*1ccd0*/  FMUL R8, R8, UR22 ;  /* 0x0000001608087c20 */ /* 0x000fe20008400000 */
[----:B------:R-:W-:Y:S01]  /*1cce0*/  FMUL R9, R9, UR22 ;  /* 0x0000001609097c20 */ /* 0x000fe20008400000 */
[----:B------:R-:W-:Y:S01]  /*1ccf0*/  FMUL R10, R10, UR22 ;  /* 0x000000160a0a7c20 */ /* 0x000fe20008400000 */
[----:B------:R-:W-:Y:S01]  /*1cd00*/  FMUL R11, R11, UR22 ;  /* 0x000000160b0b7c20 */ /* 0x000fe20008400000 */
[----:B------:R-:W-:Y:S01]  /*1cd10*/  FMUL R12, R12, UR22 ;  /* 0x000000160c0c7c20 */ /* 0x000fe20008400000 */
[----:B------:R-:W-:Y:S01]  /*1cd20*/  @!P0 STG.E.U8 desc[UR20][R2.64], R4 ;  /* 0x0000000402008986 */ /* 0x000fe2000c101114 */
[----:B------:R-:W-:-:S02]  /*1cd30*/  ISETP.LT.OR P0, PT, R0, 0x2, !P3 ;  /* 0x000000020000780c */ /* 0x000fc40005f01670 */
[----:B------:R-:W-:Y:S01]  /*1cd40*/  F2FP.SATFINITE.E5M2.F32.PACK_AB_MERGE_C R5, RZ, R5, RZ ;  /* 0x00000005ff05723e */ /* 0x000fe200048060ff */
[----:B------:R-:W-:Y:S01]  /*1cd50*/  FMUL R13, R13, UR22 ;  /* 0x000000160d0d7c20 */ /* 0x000fe20008400000 */
[----:B------:R-:W-:Y:S01]  /*1cd60*/  F2FP.SATFINITE.E5M2.F32.PACK_AB_MERGE_C R6, RZ, R6, RZ ;  /* 0x00000006ff06723e */ /* 0x000fe200048060ff */
[----:B------:R-:W-:Y:S01]  /*1cd70*/  FMUL R14, R14, UR22 ;  /* 0x000000160e0e7c20 */ /* 0x000fe20008400000 */
[----:B------:R-:W-:Y:S01]  /*1cd80*/  FMUL R15, R15, UR22 ;  /* 0x000000160f0f7c20 */ /* 0x000fe20008400000 */
[----:B------:R-:W-:Y:S01]  /*1cd90*/  FMUL R16, R16, UR22 ;  /* 0x0000001610107c20 */ /* 0x000fe20008400000 */
[----:B------:R-:W-:Y:S01]  /*1cda0*/  FMUL R17, R17, UR22 ;  /* 0x0000001611117c20 */ /* 0x000fe20008400000 */
[----:B------:R-:W-:Y:S01]  /*1cdb0*/  FMUL R18, R18, UR22 ;  /* 0x0000001612127c20 */ /* 0x000fe20008400000 */
[----:B------:R-:W-:Y:S01]  /*1cdc0*/  FMUL R19, R19, UR22 ;  /* 0x0000001613137c20 */ /* 0x000fe20008400000 */
[----:B------:R-:W-:Y:S01]  /*1cdd0*/  FMUL R20, R20, UR22 ;  /* 0x0000001614147c20 */ /* 0x000fe20008400000 */
[----:B------:R-:W-:Y:S01]  /*1cde0*/  FMUL R21, R21, UR22 ;  /* 0x0000001615157c20 */ /* 0x000fe20008400000 */
[----:B------:R0:W-:Y:S01]  /*1cdf0*/  @!P0 STG.E.U8 desc[UR20][R2.64+0x1], R5 ;  /* 0x0000010502008986 */ /* 0x0001e2000c101114 */
[----:B------:R-:W-:-:S02]  /*1ce00*/  ISETP.LT.OR P0, PT, R0, 0x1, !P2 ;  /* 0x000000010000780c */ /* 0x000fc40005701670 */
[----:B------:R-:W-:Y:S01]  /*1ce10*/  F2FP.SATFINITE.E5M2.F32.PACK_AB_MERGE_C R7, RZ, R7, RZ ;  /* 0x00000007ff07723e */ /* 0x000fe200048060ff */
[----:B------:R-:W4:Y:S01]  /*1ce20*/  LDL.LU R34, [R1+0x204] ;  /* 0x0002040001227983 */ /* 0x000f220000300800 */
[----:B------:R-:W-:Y:S02]  /*1ce30*/  F2FP.SATFINITE.E5M2.F32.PACK_AB_MERGE_C R8, RZ, R8, RZ ;  /* 0x00000008ff08723e */ /* 0x000fe400048060ff */
[----:B------:R-:W-:Y:S01]  /*1ce40*/  F2FP.SATFINITE.E5M2.F32.PACK_AB_MERGE_C R9, RZ, R9, RZ ;  /* 0x00000009ff09723e */ /* 0x000fe200048060ff */
[----:B------:R-:W5:Y:S01]  /*1ce50*/  LDL.LU R38, [R1+0x208] ;  /* 0x0002080001267983 */ /* 0x000f620000300800 */
[----:B------:R-:W-:Y:S02]  /*1ce60*/  ISETP.LT.OR P5, PT, R0, 0xa, !P2 ;  /* 0x0000000a0000780c */ /* 0x000fe400057a1670 */
[----:B------:R-:W-:Y:S01]  /*1ce70*/  F2FP.SATFINITE.E5M2.F32.PACK_AB_MERGE_C R10, RZ, R10, RZ ;  /* 0x0000000aff0a723e */ /* 0x000fe200048060ff */
[----:B------:R-:W-:Y:S01]  /*1ce80*/  FMUL R22, R22, UR22 ;  /* 0x0000001616167c20 */ /* 0x000fe20008400000 */
[----:B------:R-:W-:Y:S01]  /*1ce90*/  F2FP.SATFINITE.E5M2.F32.PACK_AB_MERGE_C R11, RZ, R11, RZ ;  /* 0x0000000bff0b723e */ /* 0x000fe200048060ff */
[----:B------:R-:W-:Y:S01]  /*1cea0*/  @!P0 STG.E.U8 desc[UR20][R24.64], R6 ;  /* 0x0000000618008986 */ /* 0x000fe2000c101114 */
[----:B------:R-:W-:-:S02]  /*1ceb0*/  ISETP.LT.OR P0, PT, R0, 0x2, !P2 ;  /* 0x000000020000780c */ /* 0x000fc40005701670 */
[----:B------:R-:W-:Y:S01]  /*1cec0*/  F2FP.SATFINITE.E5M2.F32.PACK_AB_MERGE_C R12, RZ, R12, RZ ;  /* 0x0000000cff0c723e */ /* 0x000fe200048060ff */
[----:B------:R-:W3:Y:S01]  /*1ced0*/  LDL.LU R37, [R1+0x20c] ;  /* 0x00020c0001257983 */ /* 0x000ee20000300800 */
[----:B------:R-:W-:Y:S02]  /*1cee0*/  F2FP.SATFINITE.E5M2.F32.PACK_AB_MERGE_C R13, RZ, R13, RZ ;  /* 0x0000000dff0d723e */ /* 0x000fe400048060ff */
[----:B------:R-:W-:Y:S01]  /*1cef0*/  F2FP.SATFINITE.E5M2.F32.PACK_AB_MERGE_C R14, RZ, R14, RZ ;  /* 0x0000000eff0e723e */ /* 0x000fe200048060ff */
[----:B------:R-:W-:Y:S01]  /*1cf00*/  FMUL R23, R23, UR22 ;  /* 0x0000001617177c20 */ /* 0x000fe20008400000 */
[----:B------:R-:W-:Y:S01]  /*1cf10*/  F2FP.SATFINITE.E5M2.F32.PACK_AB_MERGE_C R15, RZ, R15, RZ ;  /* 0x0000000fff0f723e */ /* 0x000fe200048060ff */
[----:B------:R-:W4:Y:S04]  /*1cf20*/  LDL.LU R33, [R1+0x210] ;  /* 0x0002100001217983 */ /* 0x000f280000300800 */
[----:B------:R1:W-:Y:S01]  /*1cf30*/  @!P0 STG.E.U8 desc[UR20][R24.64+0x1], R7 ;  /* 0x0000010718008986 */ /* 0x0003e2000c101114 */
[----:B------:R-:W-:-:S03]  /*1cf40*/  ISETP.LT.OR P0, PT, R0, 0xa, !P3 ;  /* 0x0000000a0000780c */ /* 0x000fc60005f01670 */
[----:B------:R-:W-:Y:S01]  /*1cf50*/  @!P1 STG.E.U8 desc[UR20][R2.64+0x8], R8 ;  /* 0x0000080802009986 */ /* 0x000fe2000c101114 */
[----:B------:R-:W-:Y:S02]  /*1cf60*/  ISETP.LT.OR P1, PT, R0, 0x9, !P2 ;  /* 0x000000090000780c */ /* 0x000fe40005721670 */
[----:B------:R-:W-:Y:S01]  /*1cf70*/  F2FP.SATFINITE.E5M2.F32.PACK_AB_MERGE_C R16, RZ, R16, RZ ;  /* 0x00000010ff10723e */ /* 0x000fe200048060ff */
[----:B------:R-:W-:Y:S01]  /*1cf80*/  FMUL R152, R152, UR22 ;  /* 0x0000001698987c20 */ /* 0x000fe20008400000 */
[----:B------:R-:W-:Y:S01]  /*1cf90*/  F2FP.SATFINITE.E5M2.F32.PACK_AB_MERGE_C R17, RZ, R17, RZ ;  /* 0x00000011ff11723e */ /* 0x000fe200048060ff */
[----:B------:R-:W3:Y:S04]  /*1cfa0*/  LDL.LU R31, [R1+0x214] ;  /* 0x00021400011f7983 */ /* 0x000ee80000300800 */
[----:B------:R-:W-:Y:S01]  /*1cfb0*/  @!P0 STG.E.U8 desc[UR20][R2.64+0x9], R9 ;  /* 0x0000090902008986 */ /* 0x000fe2000c101114 */
[----:B------:R-:W-:-:S03]  /*1cfc0*/  ISETP.LT.OR P0, PT, R0, 0x11, !P3 ;  /* 0x000000110000780c */ /* 0x000fc60005f01670 */
[----:B------:R-:W-:Y:S01]  /*1cfd0*/  @!P1 STG.E.U8 desc[UR20][R24.64+0x8], R10 ;  /* 0x0000080a18009986 */ /* 0x000fe2000c101114 */
[----:B------:R-:W-:-:S03]  /*1cfe0*/  ISETP.LT.OR P1, PT, R0, 0x12, !P3 ;  /* 0x000000120000780c */ /* 0x000fc60005f21670 */
[----:B------:R-:W-:Y:S01]  /*1cff0*/  @!P5 STG.E.U8 desc[UR20][R24.64+0x9], R11 ;  /* 0x0000090b1800d986 */ /* 0x000fe2000c101114 */
[C---:B------:R-:W-:Y:S02]  /*1d000*/  ISETP.LT.OR P5, PT, R0.reuse, 0x11, !P2 ;  /* 0x000000110000780c */ /* 0x040fe400057a1670 */
[----:B------:R-:W-:Y:S01]  /*1d010*/  F2FP.SATFINITE.E5M2.F32.PACK_AB_MERGE_C R18, RZ, R18, RZ ;  /* 0x00000012ff12723e */ /* 0x000fe200048060ff */
[----:B------:R-:W3:Y:S01]  /*1d020*/  LDL.LU R30, [R1+0x218] ;  /* 0x00021800011e7983 */ /* 0x000ee20000300800 */
[----:B------:R-:W-:Y:S01]  /*1d030*/  F2FP.SATFINITE.E5M2.F32.PACK_AB_MERGE_C R19, RZ, R19, RZ ;  /* 0x00000013ff13723e */ /* 0x000fe200048060ff */
[----:B------:R-:W-:Y:S01]  /*1d040*/  FMUL R153, R153, UR22 ;  /* 0x0000001699997c20 */ /* 0x000fe20008400000 */
[----:B------:R-:W-:Y:S01]  /*1d050*/  F2FP.SATFINITE.E5M2.F32.PACK_AB_MERGE_C R20, RZ, R20, RZ ;  /* 0x00000014ff14723e */ /* 0x000fe200048060ff */
[----:B------:R-:W-:Y:S01]  /*1d060*/  @!P0 STG.E.U8 desc[UR20][R2.64+0x10], R12 ;  /* 0x0000100c02008986 */ /* 0x000fe2000c101114 */
[----:B------:R-:W-:Y:S01]  /*1d070*/  ISETP.LT.OR P0, PT, R0, 0x12, !P2 ;  /* 0x000000120000780c */ /* 0x000fe20005701670 */
[----:B------:R-:W-:Y:S01]  /*1d080*/  FMUL R154, R154, UR22 ;  /* 0x000000169a9a7c20 */ /* 0x000fe20008400000 */
[----:B------:R-:W-:Y:S01]  /*1d090*/  F2FP.SATFINITE.E5M2.F32.PACK_AB_MERGE_C R21, RZ, R21, RZ ;  /* 0x00000015ff15723e */ /* 0x000fe200048060ff */
[----:B------:R-:W-:Y:S01]  /*1d0a0*/  @!P1 STG.E.U8 desc[UR20][R2.64+0x11], R13 ;  /* 0x0000110d02009986 */ /* 0x000fe2000c101114 */
[C---:B------:R-:W-:Y:S01]  /*1d0b0*/  ISETP.LT.OR P1, PT, R0.reuse, 0x19, !P3 ;  /* 0x000000190000780c */ /* 0x040fe20005f21670 */
[----:B------:R-:W-:Y:S01]  /*1d0c0*/  FMUL R155, R155, UR22 ;  /* 0x000000169b9b7c20 */ /* 0x000fe20008400000 */
[----:B------:R-:W-:Y:S01]  /*1d0d0*/  F2FP.SATFINITE.E5M2.F32.PACK_AB_MERGE_C R22, RZ, R22, RZ ;  /* 0x00000016ff16723e */ /* 0x000fe200048060ff */
[----:B------:R-:W-:Y:S01]  /*1d0e0*/  @!P5 STG.E.U8 desc[UR20][R24.64+0x10], R14 ;  /* 0x0000100e1800d986 */ /* 0x000fe2000c101114 */
[----:B------:R-:W-:Y:S01]  /*1d0f0*/  ISETP.LT.OR P5, PT, R0, 0x1a, !P3 ;  /* 0x0000001a0000780c */ /* 0x000fe20005fa1670 */
[----:B------:R-:W-:Y:S01]  /*1d100*/  FMUL R156, R156, UR22 ;  /* 0x000000169c9c7c20 */ /* 0x000fe20008400000 */
[----:B------:R-:W-:Y:S01]  /*1d110*/  F2FP.SATFINITE.E5M2.F32.PACK_AB_MERGE_C R23, RZ, R23, RZ ;  /* 0x00000017ff17723e */ /* 0x000fe200048060ff */
[----:B------:R-:W-:Y:S01]  /*1d120*/  FMUL R157, R157, UR22 ;  /* 0x000000169d9d7c20 */ /* 0x000fe20008400000 */
[----:B------:R-:W-:Y:S01]  /*1d130*/  F2FP.SATFINITE.E5M2.F32.PACK_AB_MERGE_C R152, RZ, R152, RZ ;  /* 0x00000098ff98723e */ /* 0x000fe200048060ff */
[----:B------:R-:W-:Y:S01]  /*1d140*/  @!P0 STG.E.U8 desc[UR20][R24.64+0x11], R15 ;  /* 0x0000110f18008986 */ /* 0x000fe2000c101114 */
[----:B------:R-:W-:Y:S01]  /*1d150*/  ISETP.LT.OR P0, PT, R0, 0x19, !P2 ;  /* 0x000000190000780c */ /* 0x000fe20005701670 */
[----:B------:R-:W-:Y:S01]  /*1d160*/  FMUL R158, R158, UR22 ;  /* 0x000000169e9e7c20 */ /* 0x000fe20008400000 */
[C---:B------:R-:W-:Y:S01]  /*1d170*/  ISETP.LT.OR P6, PT, R0.reuse, 0x2a, !P2 ;  /* 0x0000002a0000780c */ /* 0x040fe200057c1670 */
        /* <DEDUP_REMOVED lines=57> */
[----:B0-----:R-:W-:Y:S01]  /*1d510*/  F2FP.SATFINITE.E5M2.F32.PACK_AB_MERGE_C R5, RZ, R168, RZ ;  /* 0x000000a8ff05723e */ /* 0x001fe200048060ff */
[----:B------:R-:W-:Y:S01]  /*1d520*/  @!P1 STG.E.U8 desc[UR20][R2.64+0x31], R157 ;  /* 0x0000319d02009986 */ /* 0x000fe2000c101114 */
[C---:B------:R-:W-:Y:S01]  /*1d530*/  ISETP.LT.OR P1, PT, R0.reuse, 0x3a, !P3 ;  /* 0x0000003a0000780c */ /* 0x040fe20005f21670 */
[----:B------:R-:W-:Y:S01]  /*1d540*/  FMUL R175, R175, UR22 ;  /* 0x00000016afaf7c20 */ /* 0x000fe20008400000 */
[----:B------:R-:W-:Y:S01]  /*1d550*/  F2FP.SATFINITE.E5M2.F32.PACK_AB_MERGE_C R169, RZ, R169, RZ ;  /* 0x000000a9ffa9723e */ /* 0x000fe200048060ff */
[----:B------:R-:W-:Y:S01]  /*1d560*/  @!P5 STG.E.U8 desc[UR20][R24.64+0x30], R158 ;  /* 0x0000309e1800d986 */ /* 0x000fe2000c101114 */
[----:B------:R-:W-:Y:S01]  /*1d570*/  ISETP.LT.OR P5, PT, R0, 0x39, !P2 ;  /* 0x000000390000780c */ /* 0x000fe200057a1670 */
[----:B------:R-:W-:Y:S01]  /*1d580*/  FMUL R176, R176, UR22 ;  /* 0x00000016b0b07c20 */ /* 0x000fe20008400000 */
[----:B-1----:R-:W-:Y:S01]  /*1d590*/  F2FP.SATFINITE.E5M2.F32.PACK_AB_MERGE_C R7, RZ, R170, RZ ;  /* 0x000000aaff07723e */ /* 0x002fe200048060ff */
        /* <DEDUP_REMOVED lines=23> */
[----:B------:R-:W-:Y:S01]  /*1d710*/  FMUL R183, R183, UR22 ;  /* 0x00000016b7b77c20 */ /* 0x000fe20008400000 */
        /* <DEDUP_REMOVED lines=12> */
[----:B------:R0:W-:Y:S01]  /*1d7e0*/  @!P0 STG.E.U8 desc[UR20][R2.64+0x48], R5 ;  /* 0x0000480502008986 */ /* 0x0001e2000c101114 */
[----:B------:R-:W-:Y:S01]  /*1d7f0*/  ISETP.LT.OR P0, PT, R0, 0x51, !P3 ;  /* 0x000000510000780c */ /* 0x000fe20005f01670 */
[----:B------:R-:W-:Y:S01]  /*1d800*/  FMUL R188, R188, UR22 ;  /* 0x00000016bcbc7c20 */ /* 0x000fe20008400000 */
[----:B------:R-:W-:Y:S01]  /*1d810*/  F2FP.SATFINITE.E5M2.F32.PACK_AB_MERGE_C R185, RZ, R185, RZ ;  /* 0x000000b9ffb9723e */ /* 0x000fe200048060ff */
[----:B------:R-:W-:Y:S01]  /*1d820*/  @!P1 STG.E.U8 desc[UR20][R2.64+0x49], R169 ;  /* 0x000049a902009986 */ /* 0x000fe2000c101114 */
[C---:B------:R-:W-:Y:S01]  /*1d830*/  ISETP.LT.OR P1, PT, R0.reuse, 0x52, !P3 ;  /* 0x000000520000780c */ /* 0x040fe20005f21670 */
[----:B------:R-:W-:Y:S01]  /*1d840*/  FMUL R189, R189, UR22 ;  /* 0x00000016bdbd7c20 */ /* 0x000fe20008400000 */
[----:B------:R-:W-:Y:S01]  /*1d850*/  F2FP.SATFINITE.E5M2.F32.PACK_AB_MERGE_C R187, RZ, R187, RZ ;  /* 0x000000bbffbb723e */ /* 0x000fe200048060ff */
[----:B------:R1:W-:Y:S01]  /*1d860*/  @!P5 STG.E.U8 desc[UR20][R24.64+0x48], R7 ;  /* 0x000048071800d986 */ /* 0x0003e2000c101114 */
[----:B------:R-:W-:Y:S01]  /*1d870*/  ISETP.LT.OR P5, PT, R0, 0x51, !P2 ;  /* 0x000000510000780c */ /* 0x000fe200057a1670 */
[----:B------:R-:W-:Y:S01]  /*1d880*/  FMUL R190, R190, UR22 ;  /* 0x00000016bebe7c20 */ /* 0x000fe20008400000 */
[----:B------:R-:W-:Y:S01]  /*1d890*/  FMUL R191, R191, UR22 ;  /* 0x00000016bfbf7c20 */ /* 0x000fe20008400000 */
[----:B0-----:R-:W-:Y:S01]  /*1d8a0*/  F2FP.SATFINITE.E5M2.F32.PACK_AB_MERGE_C R5, RZ, R172, RZ ;  /* 0x000000acff05723e */ /* 0x001fe200048060ff */
[----:B------:R-:W-:Y:S01]  /*1d8b0*/  @!P6 STG.E.U8 desc[UR20][R24.64+0x49], R171 ;  /* 0x000049ab1800e986 */ /* 0x000fe2000c101114 */
[----:B------:R-:W-:Y:S01]  /*1d8c0*/  ISETP.LT.OR P6, PT, R0, 0x52, !P2 ;  /* 0x000000520000780c */ /* 0x000fe200057c1670 */
[----:B------:R-:W-:Y:S01]  /*1d8d0*/  FMUL R192, R192, UR22 ;  /* 0x00000016c0c07c20 */ /* 0x000fe20008400000 */
[----:B------:R-:W-:Y:S01]  /*1d8e0*/  F2FP.SATFINITE.E5M2.F32.PACK_AB_MERGE_C R189, RZ, R189, RZ ;  /* 0x000000bdffbd723e */ /* 0x000fe200048060ff */
[----:B------:R0:W-:Y:S01]  /*1d8f0*/  @!P0 STG.E.U8 desc[UR20][R2.64+0x50], R5 ;  /* 0x0000500502008986 */ /* 0x0001e2000c101114 */
[C---:B------:R-:W-:Y:S01]  /*1d900*/  ISETP.LT.OR P0, PT, R0.reuse, 0x59, !P3 ;  /* 0x000000590000780c */ /* 0x040fe20005f01670 */
[----:B------:R-:W-:Y:S01]  /*1d910*/  FMUL R193, R193, UR22 ;  /* 0x00000016c1c17c20 */ /* 0x000fe20008400000 */
[----:B-1----:R-:W-:Y:S01]  /*1d920*/  F2FP.SATFINITE.E5M2.F32.PACK_AB_MERGE_C R7, RZ, R174, RZ ;  /* 0x000000aeff07723e */ /* 0x002fe200048060ff */
[----:B------:R-:W-:Y:S01]  /*1d930*/  @!P1 STG.E.U8 desc[UR20][R2.64+0x51], R173 ;  /* 0x000051ad02009986 */ /* 0x000fe2000c101114 */
[----:B------:R-:W-:Y:S01]  /*1d940*/  ISETP.LT.OR P1, PT, R0, 0x5a, !P3 ;  /* 0x0000005a0000780c */ /* 0x000fe20005f21670 */
        /* <DEDUP_REMOVED lines=8> */
[C---:B------:R-:W-:Y:S01]  /*1d9d0*/  ISETP.LT.OR P6, PT, R0.reuse, 0x5a, !P2 ;  /* 0x0000005a0000780c */ /* 0x040fe200057c1670 */
[----:B------:R-:W-:Y:S01]  /*1d9e0*/  FMUL R197, R197, UR22 ;  /* 0x00000016c5c57c20 */ /* 0x000fe20008400000 */
[----:B------:R-:W-:Y:S01]  /*1d9f0*/  F2FP.SATFINITE.E5M2.F32.PACK_AB_MERGE_C R193, RZ, R193, RZ ;  /* 0x000000c1ffc1723e */ /* 0x000fe200048060ff */
[----:B------:R0:W-:Y:S01]  /*1da00*/  @!P0 STG.E.U8 desc[UR20][R2.64+0x58], R5 ;  /* 0x0000580502008986 */ /* 0x0001e2000c101114 */
[----:B------:R-:W-:Y:S01]  /*1da10*/  ISETP.LT.OR P0, PT, R0, 0x61, !P3 ;  /* 0x000000610000780c */ /* 0x000fe20005f01670 */
[----:B------:R-:W-:Y:S01]  /*1da20*/  FMUL R198, R198, UR22 ;  /* 0x00000016c6c67c20 */ /* 0x000fe20008400000 */
[----:B-1----:R-:W-:Y:S01]  /*1da30*/  F2FP.SATFINITE.E5M2.F32.PACK_AB_MERGE_C R7, RZ, R178, RZ ;  /* 0x000000b2ff07723e */ /* 0x002fe200048060ff */
[----:B------:R-:W-:Y:S01]  /*1da40*/  @!P1 STG.E.U8 desc[UR20][R2.64+0x59], R177 ;  /* 0x000059b102009986 */ /* 0x000fe2000c101114 */
[C---:B------:R-:W-:Y:S01]  /*1da50*/  ISETP.LT.OR P1, PT, R0.reuse, 0x62, !P3 ;  /* 0x000000620000780c */ /* 0x040fe20005f21670 */
[----:B------:R-:W-:Y:S01]  /*1da60*/  FMUL R199, R199, UR22 ;  /* 0x00000016c7c77c20 */ /* 0x000fe20008400000 */
[----:B------:R-:W-:Y:S01]  /*1da70*/  F2FP.SATFINITE.E5M2.F32.PACK_AB_MERGE_C R195, RZ, R195, RZ ;  /* 0x000000c3ffc3723e */ /* 0x000fe200048060ff */
[----:B------:R1:W-:Y:S01]  /*1da80*/  @!P5 STG.E.U8 desc[UR20][R24.64+0x58], R7 ;  /* 0x000058071800d986 */ /* 0x0003e2000c101114 */
[----:B------:R-:W-:Y:S01]  /*1da90*/  ISETP.LT.OR P5, PT, R0, 0x61, !P2 ;  /* 0x000000610000780c */ /* 0x000fe200057a1670 */
[----:B------:R-:W-:Y:S01]  /*1daa0*/  FMUL R200, R200, UR22 ;  /* 0x00000016c8c87c20 */ /* 0x000fe20008400000 */
[----:B------:R-:W-:Y:S01]  /*1dab0*/  F2FP.SATFINITE.E5M2.F32.PACK_AB_MERGE_C R197, RZ, R197, RZ ;  /* 0x000000c5ffc5723e */ /* 0x000fe200048060ff */
[----:B------:R-:W-:Y:S01]  /*1dac0*/  @!P6 STG.E.U8 desc[UR20][R24.64+0x59], R179 ;  /* 0x000059b31800e986 */ /* 0x000fe2000c101114 */
[----:B0-----:R-:W-:Y:S01]  /*1dad0*/  F2FP.SATFINITE.E5M2.F32.PACK_AB_MERGE_C R5, RZ, R180, RZ ;  /* 0x000000b4ff05723e */ /* 0x001fe200048060ff */
[----:B------:R-:W-:Y:S01]  /*1dae0*/  FMUL R201, R201, UR22 ;  /* 0x00000016c9c97c20 */ /* 0x000fe20008400000 */
        /* <DEDUP_REMOVED lines=20> */
[----:B------:R-:W-:Y:S01]  /*1dc30*/  FMUL R208, R208, UR22 ;  /* 0x00000016d0d07c20 */ /* 0x000fe20008400000 */
        /* <DEDUP_REMOVED lines=96> */
[----:B--2---:R-:W-:Y:S01]  /*1e240*/  FMUL R4, R35, UR22 ;  /* 0x0000001623047c20 */ /* 0x004fe20008400000 */
[----:B------:R-:W-:Y:S01]  /*1e250*/  FMUL R236, R236, UR22 ;  /* 0x00000016ecec7c20 */ /* 0x000fe20008400000 */
[----:B------:R1:W-:Y:S01]  /*1e260*/  @!P5 STG.E.U8 desc[UR20][R24.64+0x90], R7 ;  /* 0x000090071800d986 */ /* 0x0003e2000c101114 */
[----:B------:R-:W-:Y:S01]  /*1e270*/  ISETP.LT.OR P5, PT, R0, 0x99, !P2 ;  /* 0x000000990000780c */ /* 0x000fe200057a1670 */
[----:B------:R-:W-:Y:S01]  /*1e280*/  FMUL R237, R237, UR22 ;  /* 0x00000016eded7c20 */ /* 0x000fe20008400000 */
[----:B------:R-:W-:Y:S01]  /*1e290*/  F2FP.SATFINITE.E5M2.F32.PACK_AB_MERGE_C R233, RZ, R233, RZ ;  /* 0x000000e9ffe9723e */ /* 0x000fe200048060ff */
[----:B------:R-:W-:Y:S01]  /*1e2a0*/  @!P6 STG.E.U8 desc[UR20][R24.64+0x91], R207 ;  /* 0x000091cf1800e986 */ /* 0x000fe2000c101114 */
[----:B0-----:R-:W-:-:S02]  /*1e2b0*/  F2FP.SATFINITE.E5M2.F32.PACK_AB_MERGE_C R5, RZ, R208, RZ ;  /* 0x000000d0ff05723e */ /* 0x001fc400048060ff */
[----:B------:R-:W-:Y:S01]  /*1e2c0*/  ISETP.LT.OR P6, PT, R0, 0x9a, !P2 ;  /* 0x0000009a0000780c */ /* 0x000fe200057c1670 */
[----:B------:R-:W2:Y:S01]  /*1e2d0*/  LDL.LU R36, [R1+0x21c] ;  /* 0x00021c0001247983 */ /* 0x000ea20000300800 */
[----:B------:R-:W-:-:S03]  /*1e2e0*/  F2FP.SATFINITE.E5M2.F32.PACK_AB_MERGE_C R235, RZ, R235, RZ ;  /* 0x000000ebffeb723e */ /* 0x000fc600048060ff */
[----:B------:R0:W-:Y:S01]  /*1e2f0*/  @!P0 STG.E.U8 desc[UR20][R2.64+0x98], R5 ;  /* 0x0000980502008986 */ /* 0x0001e2000c101114 */
[C---:B------:R-:W-:Y:S02]  /*1e300*/  ISETP.LT.OR P0, PT, R0.reuse, 0xa1, !P3 ;  /* 0x000000a10000780c */ /* 0x040fe40005f01670 */
[----:B-1----:R-:W-:Y:S01]  /*1e310*/  F2FP.SATFINITE.E5M2.F32.PACK_AB_MERGE_C R7, RZ, R210, RZ ;  /* 0x000000d2ff07723e */ /* 0x002fe200048060ff */
[----:B------:R-:W-:Y:S01]  /*1e320*/  @!P1 STG.E.U8 desc[UR20][R2.64+0x99], R209 ;  /* 0x000099d102009986 */ /* 0x000fe2000c101114 */
[----:B------:R-:W-:-:S03]  /*1e330*/  ISETP.LT.OR P1, PT, R0, 0xa2, !P3 ;  /* 0x000000a20000780c */ /* 0x000fc60005f21670 */
[----:B------:R1:W-:Y:S01]  /*1e340*/  @!P5 STG.E.U8 desc[UR20][R24.64+0x98], R7 ;  /* 0x000098071800d986 */ /* 0x0003e2000c101114 */
[C---:B------:R-:W-:Y:S02]  /*1e350*/  ISETP.LT.OR P5, PT, R0.reuse, 0xa1, !P2 ;  /* 0x000000a10000780c */ /* 0x040fe400057a1670 */
[----:B0-----:R-:W-:Y:S01]  /*1e360*/  F2FP.SATFINITE.E5M2.F32.PACK_AB_MERGE_C R5, RZ, R212, RZ ;  /* 0x000000d4ff05723e */ /* 0x001fe200048060ff */
[----:B------:R-:W-:Y:S01]  /*1e370*/  @!P6 STG.E.U8 desc[UR20][R24.64+0x99], R211 ;  /* 0x000099d31800e986 */ /* 0x000fe2000c101114 */
[----:B------:R-:W-:-:S03]  /*1e380*/  ISETP.LT.OR P6, PT, R0, 0xa2, !P2 ;  /* 0x000000a20000780c */ /* 0x000fc600057c1670 */
        /* <DEDUP_REMOVED lines=51> */
[----:B------:R-:W-:Y:S02]  /*1e6c0*/  ISETP.LT.OR P0, PT, R0, 0xd1, !P3 ;  /* 0x000000d10000780c */ /* 0x000fe40005f01670 */
[----:B-1----:R-:W-:Y:S01]  /*1e6d0*/  F2FP.SATFINITE.E5M2.F32.PACK_AB_MERGE_C R7, RZ, R234, RZ ;  /* 0x000000eaff07723e */ /* 0x002fe200048060ff */
[----:B------:R-:W2:Y:S01]  /*1e6e0*/  LDL.LU R35, [R1+0x220] ;  /* 0x0002200001237983 */ /* 0x000ea20000300800 */
[----:B------:R-:W-:Y:S01]  /*1e6f0*/  F2FP.SATFINITE.E5M2.F32.PACK_AB_MERGE_C R9, RZ, R236, RZ ;  /* 0x000000ecff09723e */ /* 0x000fe200048060ff */
[----:B----4-:R-:W-:Y:S01]  /*1e700*/  FMUL R6, R33, UR22 ;  /* 0x0000001621067c20 */ /* 0x010fe20008400000 */
[----:B------:R-:W-:Y:S01]  /*1e710*/  F2FP.SATFINITE.E5M2.F32.PACK_AB_MERGE_C R11, RZ, R4, RZ ;  /* 0x00000004ff0b723e */ /* 0x000fe200048060ff */
[----:B------:R-:W-:Y:S01]  /*1e720*/  @!P1 STG.E.U8 desc[UR20][R2.64+0xc9], R233 ;  /* 0x0000c9e902009986 */ /* 0x000fe2000c101114 */
[----:B0-----:R-:W-:Y:S01]  /*1e730*/  FMUL R5, R34, UR22 ;  /* 0x0000001622057c20 */ /* 0x001fe20008400000 */
[----:B-----5:R-:W-:-:S02]  /*1e740*/  FMUL R4, R38, UR22 ;  /* 0x0000001626047c20 */ /* 0x020fc40008400000 */
[----:B------:R-:W4:Y:S01]  /*1e750*/  LDL.LU R34, [R1+0x224] ;  /* 0x0002240001227983 */ /* 0x000f220000300800 */
[----:B------:R-:W-:-:S03]  /*1e760*/  ISETP.LT.OR P1, PT, R0, 0xd2, !P3 ;  /* 0x000000d20000780c */ /* 0x000fc60005f21670 */
[----:B------:R-:W5:Y:S04]  /*1e770*/  LDL.LU R33, [R1+0x228] ;  /* 0x0002280001217983 */ /* 0x000f680000300800 */
[----:B------:R3:W-:Y:S01]  /*1e780*/  @!P5 STG.E.U8 desc[UR20][R24.64+0xc8], R7 ;  /* 0x0000c8071800d986 */ /* 0x0007e2000c101114 */
[----:B------:R-:W-:-:S03]  /*1e790*/  ISETP.LT.OR P5, PT, R0, 0xd1, !P2 ;  /* 0x000000d10000780c */ /* 0x000fc600057a1670 */
[----:B------:R-:W-:Y:S01]  /*1e7a0*/  @!P6 STG.E.U8 desc[UR20][R24.64+0xc9], R235 ;  /* 0x0000c9eb1800e986 */ /* 0x000fe2000c101114 */
[----:B------:R-:W-:-:S03]  /*1e7b0*/  ISETP.LT.OR P6, PT, R0, 0xd2, !P2 ;  /* 0x000000d20000780c */ /* 0x000fc600057c1670 */
[----:B------:R0:W-:Y:S01]  /*1e7c0*/  @!P0 STG.E.U8 desc[UR20][R2.64+0xd0], R9 ;  /* 0x0000d00902008986 */ /* 0x0001e2000c101114 */
[----:B---3--:R-:W-:-:S03]  /*1e7d0*/  FMUL R7, R31, UR22 ;  /* 0x000000161f077c20 */ /* 0x008fc60008400000 */
[----:B------:R-:W3:Y:S04]  /*1e7e0*/  LDL.LU R31, [R1+0x22c] ;  /* 0x00022c00011f7983 */ /* 0x000ee80000300800 */
[----:B------:R-:W3:Y:S01]  /*1e7f0*/  LDL.LU R38, [R1+0x230] ;  /* 0x0002300001267983 */ /* 0x000ee20000300800 */
[----:B0-----:R-:W-:Y:S01]  /*1e800*/  F2FP.SATFINITE.E5M2.F32.PACK_AB_MERGE_C R9, RZ, R4, RZ ;  /* 0x00000004ff09723e */ /* 0x001fe200048060ff */
[----:B------:R-:W-:Y:S02]  /*1e810*/  FMUL R4, R30, UR22 ;  /* 0x000000161e047c20 */ /* 0x000fe40008400000 */
[----:B------:R-:W3:Y:S01]  /*1e820*/  LDL.LU R30, [R1+0x234] ;  /* 0x00023400011e7983 */ /* 0x000ee20000300800 */
[----:B------:R-:W-:Y:S02]  /*1e830*/  F2FP.SATFINITE.E5M2.F32.PACK_AB_MERGE_C R237, RZ, R237, RZ ;  /* 0x000000edffed723e */ /* 0x000fe400048060ff */
[----:B------:R-:W-:Y:S01]  /*1e840*/  F2FP.SATFINITE.E5M2.F32.PACK_AB_MERGE_C R13, RZ, R5, RZ ;  /* 0x00000005ff0d723e */ /* 0x000fe200048060ff */
[----:B------:R-:W-:Y:S01]  /*1e850*/  FMUL R5, R37, UR22 ;  /* 0x0000001625057c20 */ /* 0x000fe20008400000 */
[----:B------:R-:W-:Y:S01]  /*1e860*/  ISETP.LT.OR P0, PT, R0, 0xd9, !P3 ;  /* 0x000000d90000780c */ /* 0x000fe20005f01670 */
[----:B------:R-:W3:Y:S01]  /*1e870*/  LDL.LU R37, [R1+0x238] ;  /* 0x0002380001257983 */ /* 0x000ee20000300800 */
[----:B------:R-:W-:-:S03]  /*1e880*/  F2FP.SATFINITE.E5M2.F32.PACK_AB_MERGE_C R15, RZ, R6, RZ ;  /* 0x00000006ff0f723e */ /* 0x000fc600048060ff */
[----:B------:R-:W-:Y:S01]  /*1e890*/  @!P1 STG.E.U8 desc[UR20][R2.64+0xd1], R237 ;  /* 0x0000d1ed02009986 */ /* 0x000fe2000c101114 */
[----:B------:R-:W-:-:S03]  /*1e8a0*/  ISETP.LT.OR P1, PT, R0, 0xda, !P3 ;  /* 0x000000da0000780c */ /* 0x000fc60005f21670 */
[----:B------:R0:W-:Y:S01]  /*1e8b0*/  @!P5 STG.E.U8 desc[UR20][R24.64+0xd0], R11 ;  /* 0x0000d00b1800d986 */ /* 0x0001e2000c101114 */
[----:B------:R-:W-:-:S03]  /*1e8c0*/  ISETP.LT.OR P5, PT, R0, 0xd9, !P2 ;  /* 0x000000d90000780c */ /* 0x000fc600057a1670 */
[----:B------:R1:W-:Y:S01]  /*1e8d0*/  @!P6 STG.E.U8 desc[UR20][R24.64+0xd1], R13 ;  /* 0x0000d10d1800e986 */ /* 0x0003e2000c101114 */
[----:B0-----:R-:W-:Y:S02]  /*1e8e0*/  F2FP.SATFINITE.E5M2.F32.PACK_AB_MERGE_C R11, RZ, R5, RZ ;  /* 0x00000005ff0b723e */ /* 0x001fe400048060ff */
[----:B-1----:R-:W-:Y:S01]  /*1e8f0*/  F2FP.SATFINITE.E5M2.F32.PACK_AB_MERGE_C R13, RZ, R7, RZ ;  /* 0x00000007ff0d723e */ /* 0x002fe200048060ff */
[----:B------:R0:W-:Y:S04]  /*1e900*/  @!P0 STG.E.U8 desc[UR20][R2.64+0xd8], R9 ;  /* 0x0000d80902008986 */ /* 0x0001e8000c101114 */
[----:B------:R1:W-:Y:S01]  /*1e910*/  @!P1 STG.E.U8 desc[UR20][R2.64+0xd9], R11 ;  /* 0x0000d90b02009986 */ /* 0x0003e2000c101114 */
[----:B0-----:R-:W-:-:S03]  /*1e920*/  F2FP.SATFINITE.E5M2.F32.PACK_AB_MERGE_C R9, RZ, R4, RZ ;  /* 0x00000004ff09723e */ /* 0x001fc600048060ff */
[----:B------:R0:W-:Y:S01]  /*1e930*/  @!P5 STG.E.U8 desc[UR20][R24.64+0xd8], R15 ;  /* 0x0000d80f1800d986 */ /* 0x0001e2000c101114 */
[----:B--2---:R-:W-:-:S03]  /*1e940*/  FMUL R5, R36, UR22 ;  /* 0x0000001624057c20 */ /* 0x004fc60008400000 */
[----:B------:R-:W2:Y:S02]  /*1e950*/  LDL.LU R36, [R1+0x23c] ;  /* 0x00023c0001247983 */ /* 0x000ea40000300800 */
[----:B-1----:R-:W-:Y:S01]  /*1e960*/  F2FP.SATFINITE.E5M2.F32.PACK_AB_MERGE_C R11, RZ, R5, RZ ;  /* 0x00000005ff0b723e */ /* 0x002fe200048060ff */
[----:B------:R-:W-:Y:S02]  /*1e970*/  FMUL R6, R35, UR22 ;  /* 0x0000001623067c20 */ /* 0x000fe40008400000 */
[----:B------:R-:W2:Y:S01]  /*1e980*/  LDL.LU R35, [R1+0x240] ;  /* 0x0002400001237983 */ /* 0x000ea20000300800 */
[----:B----4-:R-:W-:-:S03]  /*1e990*/  FMUL R7, R34, UR22 ;  /* 0x0000001622077c20 */ /* 0x010fc60008400000 */
[----:B------:R-:W4:Y:S01]  /*1e9a0*/  LDL.LU R34, [R1+0x244] ;  /* 0x0002440001227983 */ /* 0x000f220000300800 */
[----:B-----5:R-:W-:-:S03]  /*1e9b0*/  FMUL R4, R33, UR22 ;  /* 0x0000001621047c20 */ /* 0x020fc60008400000 */
[----:B------:R-:W5:Y:S01]  /*1e9c0*/  LDL.LU R33, [R1+0x248] ;  /* 0x0002480001217983 */ /* 0x000f620000300800 */
[----:B0-----:R-:W-:Y:S01]  /*1e9d0*/  F2FP.SATFINITE.E5M2.F32.PACK_AB_MERGE_C R15, RZ, R6, RZ ;  /* 0x00000006ff0f723e */ /* 0x001fe200048060ff */
[----:B---3--:R-:W-:Y:S02]  /*1e9e0*/  FMUL R5, R31, UR22 ;  /* 0x000000161f057c20 */ /* 0x008fe40008400000 */
[----:B------:R-:W3:Y:S01]  /*1e9f0*/  LDL.LU R31, [R1+0x24c] ;  /* 0x00024c00011f7983 */ /* 0x000ee20000300800 */
[----:B------:R-:W-:-:S03]  /*1ea00*/  FMUL R6, R30, UR22 ;  /* 0x000000161e067c20 */ /* 0x000fc60008400000 */
[----:B------:R-:W3:Y:S01]  /*1ea10*/  LDL.LU R30, [R1+0x250] ;  /* 0x00025000011e7983 */ /* 0x000ee20000300800 */
[C---:B------:R-:W-:Y:S02]  /*1ea20*/  ISETP.LT.OR P6, PT, R0.reuse, 0xda, !P2 ;  /* 0x000000da0000780c */ /* 0x040fe400057c1670 */
[C---:B------:R-:W-:Y:S02]  /*1ea30*/  ISETP.LT.OR P5, PT, R0.reuse, 0xe1, !P3 ;  /* 0x000000e10000780c */ /* 0x040fe40005fa1670 */
[C---:B------:R-:W-:Y:S02]  /*1ea40*/  ISETP.LT.OR P0, PT, R0.reuse, 0xe1, !P2 ;  /* 0x000000e10000780c */ /* 0x040fe40005701670 */
[----:B------:R-:W-:-:S07]  /*1ea50*/  ISETP.LT.OR P1, PT, R0, 0xe2, !P2 ;  /* 0x000000e20000780c */ /* 0x000fce0005721670 */
[----:B------:R0:W-:Y:S01]  /*1ea60*/  @!P6 STG.E.U8 desc[UR20][R24.64+0xd9], R13 ;  /* 0x0000d90d1800e986 */ /* 0x0001e2000c101114 */
[C---:B------:R-:W-:Y:S02]  /*1ea70*/  ISETP.LT.OR P6, PT, R0.reuse, 0xe2, !P3 ;  /* 0x000000e20000780c */ /* 0x040fe40005fc1670 */
[----:B------:R-:W-:Y:S01]  /*1ea80*/  F2FP.SATFINITE.E5M2.F32.PACK_AB_MERGE_C R7, RZ, R7, RZ ;  /* 0x00000007ff07723e */ /* 0x000fe200048060ff */
[----:B------:R1:W-:Y:S01]  /*1ea90*/  @!P5 STG.E.U8 desc[UR20][R2.64+0xe0], R9 ;  /* 0x0000e0090200d986 */ /* 0x0003e2000c101114 */
[----:B------:R-:W-:Y:S02]  /*1eaa0*/  ISETP.LT.OR P5, PT, R0, 0xea, !P2 ;  /* 0x000000ea0000780c */ /* 0x000fe400057a1670 */
[----:B0-----:R-:W-:Y:S01]  /*1eab0*/  F2FP.SATFINITE.E5M2.F32.PACK_AB_MERGE_C R13, RZ, R4, RZ ;  /* 0x00000004ff0d723e */ /* 0x001fe200048060ff */
[----:B------:R-:W-:-:S06]  /*1eac0*/  FMUL R4, R38, UR22 ;  /* 0x0000001626047c20 */ /* 0x000fcc0008400000 */
[----:B------:R-:W-:Y:S01]  /*1ead0*/  @!P6 STG.E.U8 desc[UR20][R2.64+0xe1], R11 ;  /* 0x0000e10b0200e986 */ /* 0x000fe2000c101114 */
[----:B------:R-:W-:-:S03]  /*1eae0*/  ISETP.LT.OR P6, PT, R0, 0xe9, !P3 ;  /* 0x000000e90000780c */ /* 0x000fc60005fc1670 */
[----:B------:R-:W-:Y:S01]  /*1eaf0*/  @!P0 STG.E.U8 desc[UR20][R24.64+0xe0], R15 ;  /* 0x0000e00f18008986 */ /* 0x000fe2000c101114 */
[----:B------:R-:W-:-:S03]  /*1eb00*/  ISETP.LT.OR P0, PT, R0, 0xea, !P3 ;  /* 0x000000ea0000780c */ /* 0x000fc60005f01670 */
[----:B------:R0:W-:Y:S04]  /*1eb10*/  @!P1 STG.E.U8 desc[UR20][R24.64+0xe1], R7 ;  /* 0x0000e10718009986 */ /* 0x0001e8000c101114 */
[----:B------:R-:W3:Y:S01]  /*1eb20*/  LDL.LU R38, [R1+0x254] ;  /* 0x0002540001267983 */ /* 0x000ee20000300800 */
[----:B-1----:R-:W-:Y:S02]  /*1eb30*/  F2FP.SATFINITE.E5M2.F32.PACK_AB_MERGE_C R9, RZ, R5, RZ ;  /* 0x00000005ff09723e */ /* 0x002fe400048060ff */
[----:B0-----:R-:W-:Y:S01]  /*1eb40*/  F2FP.SATFINITE.E5M2.F32.PACK_AB_MERGE_C R7, RZ, R4, RZ ;  /* 0x00000004ff07723e */ /* 0x001fe200048060ff */
[----:B------:R-:W-:Y:S02]  /*1eb50*/  FMUL R4, R37, UR22 ;  /* 0x0000001625047c20 */ /* 0x000fe40008400000 */
[----:B------:R-:W3:Y:S01]  /*1eb60*/  LDL.LU R37, [R1+0x258] ;  /* 0x0002580001257983 */ /* 0x000ee20000300800 */
[----:B------:R-:W-:-:S02]  /*1eb70*/  F2FP.SATFINITE.E5M2.F32.PACK_AB_MERGE_C R11, RZ, R6, RZ ;  /* 0x00000006ff0b723e */ /* 0x000fc400048060ff */
[----:B------:R-:W-:Y:S01]  /*1eb80*/  F2FP.SATFINITE.E5M2.F32.PACK_AB_MERGE_C R15, RZ, R4, RZ ;  /* 0x00000004ff0f723e */ /* 0x000fe200048060ff */
[----:B------:R-:W-:Y:S04]  /*1eb90*/  @!P6 STG.E.U8 desc[UR20][R2.64+0xe8], R13 ;  /* 0x0000e80d0200e986 */ /* 0x000fe8000c101114 */
[----:B------:R0:W-:Y:S04]  /*1eba0*/  @!P0 STG.E.U8 desc[UR20][R2.64+0xe9], R9 ;  /* 0x0000e90902008986 */ /* 0x0001e8000c101114 */
[----:B------:R1:W-:Y:S01]  /*1ebb0*/  @!P5 STG.E.U8 desc[UR20][R24.64+0xe9], R11 ;  /* 0x0000e90b1800d986 */ /* 0x0003e2000c101114 */
[----:B--2---:R-:W-:-:S03]  /*1ebc0*/  FMUL R5, R36, UR22 ;  /* 0x0000001624057c20 */ /* 0x004fc60008400000 */
[----:B------:R-:W2:Y:S02]  /*1ebd0*/  LDL.LU R36, [R1+0x25c] ;  /* 0x00025c0001247983 */ /* 0x000ea40000300800 */
[----:B0-----:R-:W-:Y:S01]  /*1ebe0*/  F2FP.SATFINITE.E5M2.F32.PACK_AB_MERGE_C R9, RZ, R5, RZ ;  /* 0x00000005ff09723e */ /* 0x001fe200048060ff */
[----:B------:R-:W-:Y:S02]  /*1ebf0*/  FMUL R6, R35, UR22 ;  /* 0x0000001623067c20 */ /* 0x000fe40008400000 */
[----:B------:R-:W2:Y:S01]  /*1ec00*/  LDL.LU R35, [R1+0x260] ;  /* 0x0002600001237983 */ /* 0x000ea20000300800 */
[----:B----4-:R-:W-:-:S03]  /*1ec10*/  FMUL R4, R34, UR22 ;  /* 0x0000001622047c20 */ /* 0x010fc60008400000 */
[----:B------:R-:W4:Y:S02]  /*1ec20*/  LDL.LU R34, [R1+0x264] ;  /* 0x0002640001227983 */ /* 0x000f240000300800 */
[----:B-1----:R-:W-:Y:S01]  /*1ec30*/  F2FP.SATFINITE.E5M2.F32.PACK_AB_MERGE_C R11, RZ, R4, RZ ;  /* 0x00000004ff0b723e */ /* 0x002fe200048060ff */
[----:B-----5:R-:W-:Y:S02]  /*1ec40*/  FMUL R4, R33, UR22 ;  /* 0x0000001621047c20 */ /* 0x020fe40008400000 */
[----:B------:R-:W5:Y:S03]  /*1ec50*/  LDL.LU R33, [R1+0x268] ;  /* 0x0002680001217983 */ /* 0x000f660000300800 */
[----:B------:R-:W-:Y:S01]  /*1ec60*/  F2FP.SATFINITE.E5M2.F32.PACK_AB_MERGE_C R13, RZ, R4, RZ ;  /* 0x00000004ff0d723e */ /* 0x000fe200048060ff */
        /* <DEDUP_REMOVED lines=9> */
[----:B------:R-:W-:-:S03]  /*1ed00*/  ISETP.LT.OR P1, PT, R0, 0xf1, !P2 ;  /* 0x000000f10000780c */ /* 0x000fc60005721670 */
[----:B------:R1:W-:Y:S01]  /*1ed10*/  @!P6 STG.E.U8 desc[UR20][R2.64+0xf0], R15 ;  /* 0x0000f00f0200e986 */ /* 0x0003e2000c101114 */
[C---:B------:R-:W-:Y:S02]  /*1ed20*/  ISETP.LT.OR P6, PT, R0.reuse, 0xf9, !P3 ;  /* 0x000000f90000780c */ /* 0x040fe40005fc1670 */
[----:B------:R-:W-:Y:S01]  /*1ed30*/  ISETP.LT.OR P3, PT, R0, 0xfa, !P3 ;  /* 0x000000fa0000780c */ /* 0x000fe20005f61670 */
[----:B------:R1:W-:Y:S01]  /*1ed40*/  @!P0 STG.E.U8 desc[UR20][R2.64+0xf1], R9 ;  /* 0x0000f10902008986 */ /* 0x0003e2000c101114 */
[----:B0-----:R-:W-:Y:S02]  /*1ed50*/  F2FP.SATFINITE.E5M2.F32.PACK_AB_MERGE_C R7, RZ, R6, RZ ;  /* 0x00000006ff07723e */ /* 0x001fe400048060ff */
[----:B-1----:R-:W-:Y:S02]  /*1ed60*/  F2FP.SATFINITE.E5M2.F32.PACK_AB_MERGE_C R15, RZ, R5, RZ ;  /* 0x00000005ff0f723e */ /* 0x002fe400048060ff */
[----:B------:R-:W-:Y:S01]  /*1ed70*/  F2FP.SATFINITE.E5M2.F32.PACK_AB_MERGE_C R9, RZ, R4, RZ ;  /* 0x00000004ff09723e */ /* 0x000fe200048060ff */
[----:B------:R-:W-:-:S02]  /*1ed80*/  FMUL R4, R38, UR22 ;  /* 0x0000001626047c20 */ /* 0x000fc40008400000 */
[----:B------:R-:W3:Y:S04]  /*1ed90*/  LDL.LU R38, [R1+0x274] ;  /* 0x0002740001267983 */ /* 0x000ee80000300800 */
[----:B------:R0:W-:Y:S01]  /*1eda0*/  @!P5 STG.E.U8 desc[UR20][R24.64+0xf1], R11 ;  /* 0x0000f10b1800d986 */ /* 0x0001e2000c101114 */
[----:B------:R-:W-:Y:S01]  /*1edb0*/  ISETP.LT.OR P5, PT, R0, 0xf9, !P2 ;  /* 0x000000f90000780c */ /* 0x000fe200057a1670 */
[----:B------:R-:W-:Y:S02]  /*1edc0*/  FMUL R5, R37, UR22 ;  /* 0x0000001625057c20 */ /* 0x000fe40008400000 */
[----:B------:R-:W3:Y:S04]  /*1edd0*/  LDL.LU R37, [R1+0x278] ;  /* 0x0002780001257983 */ /* 0x000ee80000300800 */
[----:B------:R1:W-:Y:S04]  /*1ede0*/  @!P1 STG.E.U8 desc[UR20][R24.64+0xf0], R7 ;  /* 0x0000f00718009986 */ /* 0x0003e8000c101114 */
[----:B------:R-:W-:Y:S04]  /*1edf0*/  @!P6 STG.E.U8 desc[UR20][R2.64+0xf8], R13 ;  /* 0x0000f80d0200e986 */ /* 0x000fe8000c101114 */
[----:B------:R4:W-:Y:S01]  /*1ee00*/  @!P3 STG.E.U8 desc[UR20][R2.64+0xf9], R15 ;  /* 0x0000f90f0200b986 */ /* 0x0009e2000c101114 */
[----:B0-----:R-:W-:-:S03]  /*1ee10*/  F2FP.SATFINITE.E5M2.F32.PACK_AB_MERGE_C R11, RZ, R4, RZ ;  /* 0x00000004ff0b723e */ /* 0x001fc600048060ff */
[----:B------:R0:W-:Y:S01]  /*1ee20*/  @!P5 STG.E.U8 desc[UR20][R24.64+0xf8], R9 ;  /* 0x0000f8091800d986 */ /* 0x0001e2000c101114 */
[----:B--2---:R-:W-:-:S03]  /*1ee30*/  FMUL R6, R36, UR22 ;  /* 0x0000001624067c20 */ /* 0x004fc60008400000 */
[----:B------:R-:W2:Y:S01]  /*1ee40*/  LDL.LU R36, [R1+0x27c] ;  /* 0x00027c0001247983 */ /* 0x000ea20000300800 */
[----:B-1----:R-:W-:-:S03]  /*1ee50*/  FMUL R7, R35, UR22 ;  /* 0x0000001623077c20 */ /* 0x002fc60008400000 */
        /* <DEDUP_REMOVED lines=10> */
[----:B------:R-:W-:Y:S02]  /*1ef00*/  ISETP.GE.AND P1, PT, R32, 0x81, PT ;  /* 0x000000812000780c */ /* 0x000fe40003f26270 */
[C---:B------:R-:W-:Y:S02]  /*1ef10*/  ISETP.LT.OR P2, PT, R0.reuse, 0xfa, !P2 ;  /* 0x000000fa0000780c */ /* 0x040fe40005741670 */
[C---:B------:R-:W-:Y:S02]  /*1ef20*/  ISETP.LT.OR P6, PT, R0.reuse, 0x1, !P1 ;  /* 0x000000010000780c */ /* 0x040fe40004fc1670 */
[----:B------:R-:W-:Y:S02]  /*1ef30*/  ISETP.LT.OR P3, PT, R0, 0x2, !P1 ;  /* 0x000000020000780c */ /* 0x000fe40004f61670 */
[----:B------:R-:W-:Y:S02]  /*1ef40*/  F2FP.SATFINITE.E5M2.F32.PACK_AB_MERGE_C R5, RZ, R5, RZ ;  /* 0x00000005ff05723e */ /* 0x000fe400048060ff */
[----:B------:R-:W-:-:S05]  /*1ef50*/  ISETP.GE.AND P0, PT, R32, 0x89, PT ;  /* 0x000000892000780c */ /* 0x000fca0003f06270 */
[----:B------:R-:W-:Y:S01]  /*1ef60*/  @!P2 STG.E.U8 desc[UR20][R24.64+0xf9], R11 ;  /* 0x0000f90b1800a986 */ /* 0x000fe2000c101114 */
[----:B------:R-:W-:-:S03]  /*1ef70*/  F2FP.SATFINITE.E5M2.F32.PACK_AB_MERGE_C R13, RZ, R6, RZ ;  /* 0x00000006ff0d723e */ /* 0x000fc600048060ff */
[----:B------:R0:W-:Y:S01]  /*1ef80*/  @!P6 STG.E.U8 desc[UR20][R28.64], R5 ;  /* 0x000000051c00e986 */ /* 0x0001e2000c101114 */
[C---:B------:R-:W-:Y:S02]  /*1ef90*/  ISETP.LT.OR P6, PT, R0.reuse, 0x2, !P0 ;  /* 0x000000020000780c */ /* 0x040fe400047c1670 */
[C---:B------:R-:W-:Y:S01]  /*1efa0*/  ISETP.LT.OR P5, PT, R0.reuse, 0x1, !P0 ;  /* 0x000000010000780c */ /* 0x040fe200047a1670 */
[----:B------:R1:W-:Y:S01]  /*1efb0*/  @!P3 STG.E.U8 desc[UR20][R28.64+0x1], R13 ;  /* 0x0000010d1c00b986 */ /* 0x0003e2000c101114 */
[----:B------:R-:W-:Y:S02]  /*1efc0*/  ISETP.LT.OR P2, PT, R0, 0xa, !P1 ;  /* 0x0000000a0000780c */ /* 0x000fe40004f41670 */
[----:B0-----:R-:W-:Y:S02]  /*1efd0*/  F2FP.SATFINITE.E5M2.F32.PACK_AB_MERGE_C R5, RZ, R3, RZ ;  /* 0x00000003ff05723e */ /* 0x001fe400048060ff */
[----:B-1----:R-:W-:Y:S01]  /*1efe0*/  F2FP.SATFINITE.E5M2.F32.PACK_AB_MERGE_C R13, RZ, R2, RZ ;  /* 0x00000002ff0d723e */ /* 0x002fe200048060ff */
[----:B------:R-:W-:-:S02]  /*1eff0*/  FMUL R3, R38, UR22 ;  /* 0x0000001626037c20 */ /* 0x000fc40008400000 */
[----:B------:R-:W3:Y:S01]  /*1f000*/  LDL.LU R38, [R1+0x294] ;  /* 0x0002940001267983 */ /* 0x000ee20000300800 */
[----:B------:R-:W-:Y:S02]  /*1f010*/  F2FP.SATFINITE.E5M2.F32.PACK_AB_MERGE_C R11, RZ, R4, RZ ;  /* 0x00000004ff0b723e */ /* 0x000fe400048060ff */
[----:B------:R-:W-:Y:S01]  /*1f020*/  ISETP.LT.OR P3, PT, R0, 0x9, !P1 ;  /* 0x000000090000780c */ /* 0x000fe20004f61670 */
[----:B------:R0:W-:Y:S01]  /*1f030*/  @!P6 STG.E.U8 desc[UR20][R26.64+0x1], R9 ;  /* 0x000001091a00e986 */ /* 0x0001e2000c101114 */
[----:B------:R-:W-:-:S03]  /*1f040*/  FMUL R2, R37, UR22 ;  /* 0x0000001625027c20 */ /* 0x000fc60008400000 */
[----:B------:R-:W3:Y:S01]  /*1f050*/  LDL.LU R37, [R1+0x298] ;  /* 0x0002980001257983 */ /* 0x000ee20000300800 */
[----:B------:R-:W-:Y:S02]  /*1f060*/  F2FP.SATFINITE.E5M2.F32.PACK_AB_MERGE_C R7, RZ, R7, RZ ;  /* 0x00000007ff07723e */ /* 0x000fe400048060ff */
[----:B0-----:R-:W-:-:S03]  /*1f070*/  F2FP.SATFINITE.E5M2.F32.PACK_AB_MERGE_C R9, RZ, R2, RZ ;  /* 0x00000002ff09723e */ /* 0x001fc600048060ff */
        /* <DEDUP_REMOVED lines=8> */
[----:B------:R-:W2:Y:S03]  /*1f100*/  LDL.LU R35, [R1+0x2a0] ;  /* 0x0002a00001237983 */ /* 0x000ea60000300800 */
[----:B------:R-:W-:Y:S01]  /*1f110*/  F2FP.SATFINITE.E5M2.F32.PACK_AB_MERGE_C R15, RZ, R2, RZ ;  /* 0x00000002ff0f723e */ /* 0x000fe200048060ff */
[----:B----4-:R-:W-:Y:S02]  /*1f120*/  FMUL R2, R34, UR22 ;  /* 0x0000001622027c20 */ /* 0x010fe40008400000 */
[----:B------:R-:W4:Y:S01]  /*1f130*/  LDL.LU R34, [R1+0x2a4] ;  /* 0x0002a40001227983 */ /* 0x000f220000300800 */
[----:B-----5:R-:W-:-:S03]  /*1f140*/  FMUL R3, R33, UR22 ;  /* 0x0000001621037c20 */ /* 0x020fc60008400000 */
[----:B------:R-:W5:Y:S01]  /*1f150*/  LDL.LU R33, [R1+0x2a8] ;  /* 0x0002a80001217983 */ /* 0x000f620000300800 */
[----:B---3--:R-:W-:-:S03]  /*1f160*/  FMUL R4, R31, UR22 ;  /* 0x000000161f047c20 */ /* 0x008fc60008400000 */
[----:B------:R-:W3:Y:S01]  /*1f170*/  LDL.LU R31, [R1+0x2ac] ;  /* 0x0002ac00011f7983 */ /* 0x000ee20000300800 */
[----:B0-----:R-:W-:-:S03]  /*1f180*/  FMUL R5, R30, UR22 ;  /* 0x000000161e057c20 */ /* 0x001fc60008400000 */
[----:B------:R-:W3:Y:S01]  /*1f190*/  LDL.LU R30, [R1+0x2b0] ;  /* 0x0002b000011e7983 */ /* 0x000ee20000300800 */
[C---:B------:R-:W-:Y:S02]  /*1f1a0*/  ISETP.LT.OR P6, PT, R0.reuse, 0xa, !P0 ;  /* 0x0000000a0000780c */ /* 0x040fe400047c1670 */
[C---:B------:R-:W-:Y:S02]  /*1f1b0*/  ISETP.LT.OR P5, PT, R0.reuse, 0x9, !P0 ;  /* 0x000000090000780c */ /* 0x040fe400047a1670 */
[C---:B------:R-:W-:Y:S02]  /*1f1c0*/  ISETP.LT.OR P3, PT, R0.reuse, 0x11, !P1 ;  /* 0x000000110000780c */ /* 0x040fe40004f61670 */
[----:B------:R-:W-:-:S07]  /*1f1d0*/  ISETP.LT.OR P2, PT, R0, 0x12, !P1 ;  /* 0x000000120000780c */ /* 0x000fce0004f41670 */
[----:B------:R0:W-:Y:S01]  /*1f1e0*/  @!P6 STG.E.U8 desc[UR20][R26.64+0x9], R7 ;  /* 0x000009071a00e986 */ /* 0x0001e2000c101114 */
[----:B------:R-:W-:-:S03]  /*1f1f0*/  ISETP.LT.OR P6, PT, R0, 0x12, !P0 ;  /* 0x000000120000780c */ /* 0x000fc600047c1670 */
[----:B------:R-:W-:Y:S01]  /*1f200*/  @!P5 STG.E.U8 desc[UR20][R26.64+0x8], R13 ;  /* 0x0000080d1a00d986 */ /* 0x000fe2000c101114 */
[----:B------:R-:W-:-:S03]  /*1f210*/  ISETP.LT.OR P5, PT, R0, 0x11, !P0 ;  /* 0x000000110000780c */ /* 0x000fc600047a1670 */
[----:B------:R1:W-:Y:S01]  /*1f220*/  @!P3 STG.E.U8 desc[UR20][R28.64+0x10], R9 ;  /* 0x000010091c00b986 */ /* 0x0003e2000c101114 */
[C---:B------:R-:W-:Y:S02]  /*1f230*/  ISETP.LT.OR P3, PT, R0.reuse, 0x19, !P1 ;  /* 0x000000190000780c */ /* 0x040fe40004f61670 */
[----:B0-----:R-:W-:Y:S01]  /*1f240*/  F2FP.SATFINITE.E5M2.F32.PACK_AB_MERGE_C R7, RZ, R2, RZ ;  /* 0x00000002ff07723e */ /* 0x001fe200048060ff */
[----:B------:R0:W-:Y:S01]  /*1f250*/  @!P2 STG.E.U8 desc[UR20][R28.64+0x11], R11 ;  /* 0x0000110b1c00a986 */ /* 0x0001e2000c101114 */
[----:B------:R-:W-:Y:S02]  /*1f260*/  ISETP.LT.OR P2, PT, R0, 0x1a, !P1 ;  /* 0x0000001a0000780c */ /* 0x000fe40004f41670 */
[----:B-1----:R-:W-:Y:S01]  /*1f270*/  F2FP.SATFINITE.E5M2.F32.PACK_AB_MERGE_C R9, RZ, R3, RZ ;  /* 0x00000003ff09723e */ /* 0x002fe200048060ff */
[----:B------:R-:W-:Y:S02]  /*1f280*/  FMUL R2, R38, UR22 ;  /* 0x0000001626027c20 */ /* 0x000fe40008400000 */
[----:B------:R-:W3:Y:S01]  /*1f290*/  LDL.LU R38, [R1+0x2b4] ;  /* 0x0002b40001267983 */ /* 0x000ee20000300800 */
[----:B0-----:R-:W-:-:S03]  /*1f2a0*/  F2FP.SATFINITE.E5M2.F32.PACK_AB_MERGE_C R11, RZ, R4, RZ ;  /* 0x00000004ff0b723e */ /* 0x001fc600048060ff */
[----:B------:R0:W-:Y:S01]  /*1f2b0*/  @!P6 STG.E.U8 desc[UR20][R26.64+0x11], R7 ;  /* 0x000011071a00e986 */ /* 0x0001e2000c101114 */
[----:B------:R-:W-:Y:S01]  /*1f2c0*/  ISETP.LT.OR P6, PT, R0, 0x1a, !P0 ;  /* 0x0000001a0000780c */ /* 0x000fe200047c1670 */
[----:B------:R-:W-:Y:S02]  /*1f2d0*/  FMUL R3, R37, UR22 ;  /* 0x0000001625037c20 */ /* 0x000fe40008400000 */
[----:B------:R-:W3:Y:S01]  /*1f2e0*/  LDL.LU R37, [R1+0x2b8] ;  /* 0x0002b80001257983 */ /* 0x000ee20000300800 */
[----:B0-----:R-:W-:-:S03]  /*1f2f0*/  F2FP.SATFINITE.E5M2.F32.PACK_AB_MERGE_C R7, RZ, R2, RZ ;  /* 0x00000002ff07723e */ /* 0x001fc600048060ff */
[----:B------:R-:W-:Y:S04]  /*1f300*/  @!P5 STG.E.U8 desc[UR20][R26.64+0x10], R15 ;  /* 0x0000100f1a00d986 */ /* 0x000fe8000c101114 */
        /* <DEDUP_REMOVED lines=13> */
[----:B------:R-:W5:Y:S02]  /*1f3e0*/  LDL.LU R33, [R1+0x2c8] ;  /* 0x0002c80001217983 */ /* 0x000f640000300800 */
        /* <DEDUP_REMOVED lines=8> */
[----:B------:R-:W-:Y:S02]  /*1f470*/  F2FP.SATFINITE.E5M2.F32.PACK_AB_MERGE_C R5, RZ, R5, RZ ;  /* 0x00000005ff05723e */ /* 0x000fe400048060ff */
[----:B------:R-:W-:-:S05]  /*1f480*/  ISETP.LT.OR P6, PT, R0, 0x22, !P0 ;  /* 0x000000220000780c */ /* 0x000fca00047c1670 */
[----:B------:R0:W-:Y:S01]  /*1f490*/  @!P5 STG.E.U8 desc[UR20][R26.64+0x18], R5 ;  /* 0x000018051a00d986 */ /* 0x0001e2000c101114 */
[----:B------:R-:W-:-:S03]  /*1f4a0*/  ISETP.LT.OR P5, PT, R0, 0x21, !P0 ;  /* 0x000000210000780c */ /* 0x000fc600047a1670 */
[----:B------:R-:W-:Y:S01]  /*1f4b0*/  @!P3 STG.E.U8 desc[UR20][R28.64+0x20], R9 ;  /* 0x000020091c00b986 */ /* 0x000fe2000c101114 */
[----:B------:R-:W-:-:S03]  /*1f4c0*/  ISETP.LT.OR P3, PT, R0, 0x29, !P1 ;  /* 0x000000290000780c */ /* 0x000fc60004f61670 */
[----:B------:R1:W-:Y:S01]  /*1f4d0*/  @!P2 STG.E.U8 desc[UR20][R28.64+0x21], R11 ;  /* 0x0000210b1c00a986 */ /* 0x0003e2000c101114 */
[----:B------:R-:W-:Y:S02]  /*1f4e0*/  ISETP.LT.OR P2, PT, R0, 0x2a, !P1 ;  /* 0x0000002a0000780c */ /* 0x000fe40004f41670 */
[----:B0-----:R-:W-:Y:S02]  /*1f4f0*/  F2FP.SATFINITE.E5M2.F32.PACK_AB_MERGE_C R5, RZ, R3, RZ ;  /* 0x00000003ff05723e */ /* 0x001fe400048060ff */
[----:B-1----:R-:W-:Y:S01]  /*1f500*/  F2FP.SATFINITE.E5M2.F32.PACK_AB_MERGE_C R11, RZ, R2, RZ ;  /* 0x00000002ff0b723e */ /* 0x002fe200048060ff */
[----:B------:R-:W-:Y:S02]  /*1f510*/  FMUL R2, R38, UR22 ;  /* 0x0000001626027c20 */ /* 0x000fe40008400000 */
[----:B------:R-:W3:Y:S01]  /*1f520*/  LDL.LU R38, [R1+0x2d4] ;  /* 0x0002d40001267983 */ /* 0x000ee20000300800 */
[----:B------:R-:W-:-:S03]  /*1f530*/  F2FP.SATFINITE.E5M2.F32.PACK_AB_MERGE_C R9, RZ, R4, RZ ;  /* 0x00000004ff09723e */ /* 0x000fc600048060ff */
[----:B------:R-:W-:Y:S01]  /*1f540*/  @!P6 STG.E.U8 desc[UR20][R26.64+0x21], R5 ;  /* 0x000021051a00e986 */ /* 0x000fe2000c101114 */
[----:B------:R-:W-:Y:S01]  /*1f550*/  ISETP.LT.OR P6, PT, R0, 0x2a, !P0 ;  /* 0x0000002a0000780c */ /* 0x000fe200047c1670 */
[----:B------:R-:W-:Y:S02]  /*1f560*/  FMUL R3, R37, UR22 ;  /* 0x0000001625037c20 */ /* 0x000fe40008400000 */
[----:B------:R-:W3:Y:S04]  /*1f570*/  LDL.LU R37, [R1+0x2d8] ;  /* 0x0002d80001257983 */ /* 0x000ee80000300800 */
[----:B------:R-:W-:Y:S04]  /*1f580*/  @!P5 STG.E.U8 desc[UR20][R26.64+0x20], R13 ;  /* 0x0000200d1a00d986 */ /* 0x000fe8000c101114 */
[----:B------:R0:W-:Y:S04]  /*1f590*/  @!P3 STG.E.U8 desc[UR20][R28.64+0x28], R7 ;  /* 0x000028071c00b986 */ /* 0x0001e8000c101114 */
[----:B------:R1:W-:Y:S01]  /*1f5a0*/  @!P2 STG.E.U8 desc[UR20][R28.64+0x29], R9 ;  /* 0x000029091c00a986 */ /* 0x0003e2000c101114 */
[----:B0-----:R-:W-:-:S02]  /*1f5b0*/  F2FP.SATFINITE.E5M2.F32.PACK_AB_MERGE_C R7, RZ, R2, RZ ;  /* 0x00000002ff07723e */ /* 0x001fc400048060ff */
[----:B-1----:R-:W-:-:S03]  /*1f5c0*/  F2FP.SATFINITE.E5M2.F32.PACK_AB_MERGE_C R9, RZ, R3, RZ ;  /* 0x00000003ff09723e */ /* 0x002fc600048060ff */
[----:B------:R0:W-:Y:S01]  /*1f5d0*/  @!P6 STG.E.U8 desc[UR20][R26.64+0x29], R7 ;  /* 0x000029071a00e986 */ /* 0x0001e2000c101114 */
[----:B--2---:R-:W-:-:S03]  /*1f5e0*/  FMUL R4, R36, UR22 ;  /* 0x0000001624047c20 */ /* 0x004fc60008400000 */
[----:B------:R-:W2:Y:S02]  /*1f5f0*/  LDL.LU R36, [R1+0x2dc] ;  /* 0x0002dc0001247983 */ /* 0x000ea40000300800 */
[----:B------:R-:W-:Y:S01]  /*1f600*/  F2FP.SATFINITE.E5M2.F32.PACK_AB_MERGE_C R13, RZ, R4, RZ ;  /* 0x00000004ff0d723e */ /* 0x000fe200048060ff */
        /* <DEDUP_REMOVED lines=15> */
[----:B------:R-:W-:Y:S01]  /*1f700*/  @!P5 STG.E.U8 desc[UR20][R26.64+0x28], R11 ;  /* 0x0000280b1a00d986 */ /* 0x000fe2000c101114 */
[----:B------:R-:W-:-:S03]  /*1f710*/  ISETP.LT.OR P5, PT, R0, 0x31, !P0 ;  /* 0x000000310000780c */ /* 0x000fc600047a1670 */
[----:B------:R0:W-:Y:S01]  /*1f720*/  @!P2 STG.E.U8 desc[UR20][R28.64+0x31], R13 ;  /* 0x0000310d1c00a986 */ /* 0x0001e2000c101114 */
[----:B------:R-:W-:-:S03]  /*1f730*/  ISETP.LT.OR P2, PT, R0, 0x3a, !P1 ;  /* 0x0000003a0000780c */ /* 0x000fc60004f41670 */
[----:B------:R1:W-:Y:S01]  /*1f740*/  @!P3 STG.E.U8 desc[UR20][R28.64+0x30], R9 ;  /* 0x000030091c00b986 */ /* 0x0003e2000c101114 */
[----:B------:R-:W-:Y:S02]  /*1f750*/  ISETP.LT.OR P3, PT, R0, 0x39, !P1 ;  /* 0x000000390000780c */ /* 0x000fe40004f61670 */
[----:B------:R-:W-:Y:S02]  /*1f760*/  F2FP.SATFINITE.E5M2.F32.PACK_AB_MERGE_C R5, RZ, R5, RZ ;  /* 0x00000005ff05723e */ /* 0x000fe400048060ff */
[----:B0-----:R-:W-:Y:S02]  /*1f770*/  F2FP.SATFINITE.E5M2.F32.PACK_AB_MERGE_C R13, RZ, R2, RZ ;  /* 0x00000002ff0d723e */ /* 0x001fe400048060ff */
[----:B-1----:R-:W-:Y:S01]  /*1f780*/  F2FP.SATFINITE.E5M2.F32.PACK_AB_MERGE_C R9, RZ, R3, RZ ;  /* 0x00000003ff09723e */ /* 0x002fe200048060ff */
[----:B------:R-:W-:Y:S02]  /*1f790*/  FMUL R3, R38, UR22 ;  /* 0x0000001626037c20 */ /* 0x000fe40008400000 */
[----:B------:R-:W3:Y:S01]  /*1f7a0*/  LDL.LU R38, [R1+0x2f4] ;  /* 0x0002f40001267983 */ /* 0x000ee20000300800 */
[----:B------:R-:W-:-:S03]  /*1f7b0*/  F2FP.SATFINITE.E5M2.F32.PACK_AB_MERGE_C R11, RZ, R4, RZ ;  /* 0x00000004ff0b723e */ /* 0x000fc600048060ff */
[----:B------:R0:W-:Y:S01]  /*1f7c0*/  @!P6 STG.E.U8 desc[UR20][R26.64+0x31], R7 ;  /* 0x000031071a00e986 */ /* 0x0001e2000c101114 */
[----:B------:R-:W-:-:S03]  /*1f7d0*/  FMUL R2, R37, UR22 ;  /* 0x0000001625027c20 */ /* 0x000fc60008400000 */
[----:B------:R-:W3:Y:S01]  /*1f7e0*/  LDL.LU R37, [R1+0x2f8] ;  /* 0x0002f80001257983 */ /* 0x000ee20000300800 */
[----:B------:R-:W-:Y:S02]  /*1f7f0*/  ISETP.LT.OR P6, PT, R0, 0x3a, !P0 ;  /* 0x0000003a0000780c */ /* 0x000fe400047c1670 */
[----:B0-----:R-:W-:Y:S01]  /*1f800*/  F2FP.SATFINITE.E5M2.F32.PACK_AB_MERGE_C R7, RZ, R2, RZ ;  /* 0x00000002ff07723e */ /* 0x001fe200048060ff */
[----:B------:R0:W-:Y:S04]  /*1f810*/  @!P5 STG.E.U8 desc[UR20][R26.64+0x30], R5 ;  /* 0x000030051a00d986 */ /* 0x0001e8000c101114 */
[----:B------:R-:W-:Y:S04]  /*1f820*/  @!P2 STG.E.U8 desc[UR20][R28.64+0x39], R11 ;  /* 0x0000390b1c00a986 */ /* 0x000fe8000c101114 */
[----:B------:R1:W-:Y:S01]  /*1f830*/  @!P3 STG.E.U8 desc[UR20][R28.64+0x38], R9 ;  /* 0x000038091c00b986 */ /* 0x0003e2000c101114 */
[----:B0-----:R-:W-:-:S05]  /*1f840*/  F2FP.SATFINITE.E5M2.F32.PACK_AB_MERGE_C R5, RZ, R3, RZ ;  /* 0x00000003ff05723e */ /* 0x001fca00048060ff */
        /* <DEDUP_REMOVED lines=42> */
[----:B------:R-:W-:Y:S01]  /*1faf0*/  F2FP.SATFINITE.E5M2.F32.PACK_AB_MERGE_C R11, RZ, R4, RZ ;  /* 0x00000004ff0b723e */ /* 0x000fe200048060ff */
[----:B------:R-:W-:Y:S02]  /*1fb00*/  FMUL R2, R35, UR22 ;  /* 0x0000001623027c20 */ /* 0x000fe40008400000 */
[----:B------:R-:W2:Y:S03]  /*1fb10*/  LDL.LU R35, [R1+0x320] ;  /* 0x0003200001237983 */ /* 0x000ea60000300800 */
[----:B-1----:R-:W-:Y:S01]  /*1fb20*/  F2FP.SATFINITE.E5M2.F32.PACK_AB_MERGE_C R13, RZ, R2, RZ ;  /* 0x00000002ff0d723e */ /* 0x002fe200048060ff */
        /* <DEDUP_REMOVED lines=146> */
[----:B------:R-:W-:-:S03]  /*20450*/  FMUL R3, R37, UR22 ;  /* 0x0000001625037c20 */ /* 0x000fc60008400000 */
[----:B------:R-:W3:Y:S04]  /*20460*/  LDL.LU R37, [R1+0x398] ;  /* 0x0003980001257983 */ /* 0x000ee80000300800 */
[----:B------:R-:W-:Y:S04]  /*20470*/  @!P5 STG.E.U8 desc[UR20][R26.64+0x80], R13 ;  /* 0x0000800d1a00d986 */ /* 0x000fe8000c101114 */
[----:B------:R0:W-:Y:S04]  /*20480*/  @!P3 STG.E.U8 desc[UR20][R28.64+0x88], R7 ;  /* 0x000088071c00b986 */ /* 0x0001e8000c101114 */
[----:B------:R1:W-:Y:S01]  /*20490*/  @!P2 STG.E.U8 desc[UR20][R28.64+0x89], R9 ;  /* 0x000089091c00a986 */ /* 0x0003e2000c101114 */
[----:B0-----:R-:W-:-:S02]  /*204a0*/  F2FP.SATFINITE.E5M2.F32.PACK_AB_MERGE_C R7, RZ, R2, RZ ;  /* 0x00000002ff07723e */ /* 0x001fc400048060ff */
[----:B-1----:R-:W-:Y:S01]  /*204b0*/  F2FP.SATFINITE.E5M2.F32.PACK_AB_MERGE_C R9, RZ, R3, RZ ;  /* 0x00000003ff09723e */ /* 0x002fe200048060ff */
[----:B--2---:R-:W-:Y:S02]  /*204c0*/  FMUL R4, R36, UR22 ;  /* 0x0000001624047c20 */ /* 0x004fe40008400000 */
[----:B------:R-:W2:Y:S03]  /*204d0*/  LDL.LU R36, [R1+0x39c] ;  /* 0x00039c0001247983 */ /* 0x000ea60000300800 */
[----:B------:R-:W-:Y:S01]  /*204e0*/  F2FP.SATFINITE.E5M2.F32.PACK_AB_MERGE_C R13, RZ, R4, RZ ;  /* 0x00000004ff0d723e */ /* 0x000fe200048060ff */
[----:B------:R-:W-:Y:S02]  /*204f0*/  FMUL R5, R35, UR22 ;  /* 0x0000001623057c20 */ /* 0x000fe40008400000 */
[----:B------:R-:W2:Y:S01]  /*20500*/  LDL.LU R35, [R1+0x3a0] ;  /* 0x0003a00001237983 */ /* 0x000ea20000300800 */
[----:B----4-:R-:W-:-:S03]  /*20510*/  FMUL R2, R34, UR22 ;  /* 0x0000001622027c20 */ /* 0x010fc60008400000 */
[----:B------:R-:W4:Y:S01]  /*20520*/  LDL.LU R34, [R1+0x3a4] ;  /* 0x0003a40001227983 */ /* 0x000f220000300800 */
[----:B-----5:R-:W-:-:S03]  /*20530*/  FMUL R3, R33, UR22 ;  /* 0x0000001621037c20 */ /* 0x020fc60008400000 */
[----:B------:R-:W5:Y:S01]  /*20540*/  LDL.LU R33, [R1+0x3a8] ;  /* 0x0003a80001217983 */ /* 0x000f620000300800 */
        /* <DEDUP_REMOVED lines=16> */
[----:B------:R-:W-:Y:S01]  /*20650*/  @!P2 STG.E.U8 desc[UR20][R28.64+0x91], R13 ;  /* 0x0000910d1c00a986 */ /* 0x000fe2000c101114 */
[----:B------:R-:W-:Y:S02]  /*20660*/  ISETP.LT.OR P2, PT, R0, 0x9a, !P1 ;  /* 0x0000009a0000780c */ /* 0x000fe40004f41670 */
        /* <DEDUP_REMOVED lines=82> */
[----:B------:R0:W-:Y:S01]  /*20b90*/  @!P6 STG.E.U8 desc[UR20][R26.64+0xb1], R7 ;  /* 0x0000b1071a00e986 */ /* 0x0001e2000c101114 */
[----:B------:R-:W-:-:S03]  /*20ba0*/  FMUL R3, R38, UR22 ;  /* 0x0000001626037c20 */ /* 0x000fc60008400000 */
[----:B------:R-:W3:Y:S01]  /*20bb0*/  LDL.LU R38, [R1+0x3f4] ;  /* 0x0003f40001267983 */ /* 0x000ee20000300800 */
[----:B------:R-:W-:Y:S02]  /*20bc0*/  F2FP.SATFINITE.E5M2.F32.PACK_AB_MERGE_C R11, RZ, R4, RZ ;  /* 0x00000004ff0b723e */ /* 0x000fe400048060ff */
[----:B------:R-:W-:Y:S01]  /*20bd0*/  ISETP.LT.OR P6, PT, R0, 0xba, !P0 ;  /* 0x000000ba0000780c */ /* 0x000fe200047c1670 */
[----:B------:R-:W-:Y:S02]  /*20be0*/  FMUL R2, R37, UR22 ;  /* 0x0000001625027c20 */ /* 0x000fe40008400000 */
[----:B------:R-:W3:Y:S03]  /*20bf0*/  LDL.LU R37, [R1+0x3f8] ;  /* 0x0003f80001257983 */ /* 0x000ee60000300800 */
        /* <DEDUP_REMOVED lines=31> */
[----:B-1----:R-:W-:-:S03]  /*20df0*/  F2FP.SATFINITE.E5M2.F32.PACK_AB_MERGE_C R9, RZ, R3, RZ ;  /* 0x00000003ff09723e */ /* 0x002fc600048060ff */
[----:B------:R0:W-:Y:S01]  /*20e00*/  @!P6 STG.E.U8 desc[UR20][R26.64+0xc1], R7 ;  /* 0x0000c1071a00e986 */ /* 0x0001e2000c101114 */
[----:B------:R-:W-:Y:S01]  /*20e10*/  FMUL R2, R38, UR22 ;  /* 0x0000001626027c20 */ /* 0x000fe20008400000 */
[----:B------:R-:W-:Y:S02]  /*20e20*/  ISETP.LT.OR P6, PT, R0, 0xca, !P0 ;  /* 0x000000ca0000780c */ /* 0x000fe400047c1670 */
[----:B------:R-:W3:Y:S01]  /*20e30*/  LDL.LU R38, [R1+0x414] ;  /* 0x0004140001267983 */ /* 0x000ee20000300800 */
[----:B------:R-:W-:Y:S01]  /*20e40*/  F2FP.SATFINITE.E5M2.F32.PACK_AB_MERGE_C R13, RZ, R4, RZ ;  /* 0x00000004ff0d723e */ /* 0x000fe200048060ff */
        /* <DEDUP_REMOVED lines=24> */
[C---:B------:R-:W-:Y:S01]  /*20fd0*/  ISETP.LT.OR P3, PT, R0.reuse, 0xd1, !P1 ;  /* 0x000000d10000780c */ /* 0x040fe20004f61670 */
[----:B------:R-:W3:Y:S01]  /*20fe0*/  LDL.LU R40, [R1+0x434] ;  /* 0x0004340001287983 */ /* 0x000ee20000300800 */
[C---:B------:R-:W-:Y:S02]  /*20ff0*/  ISETP.LT.OR P2, PT, R0.reuse, 0xd2, !P1 ;  /* 0x000000d20000780c */ /* 0x040fe40004f41670 */
[----:B------:R-:W-:Y:S02]  /*21000*/  ISETP.LT.OR P6, PT, R0, 0xd2, !P0 ;  /* 0x000000d20000780c */ /* 0x000fe400047c1670 */
[----:B------:R-:W-:-:S05]  /*21010*/  F2FP.SATFINITE.E5M2.F32.PACK_AB_MERGE_C R5, RZ, R5, RZ ;  /* 0x00000005ff05723e */ /* 0x000fca00048060ff */
[----:B------:R0:W-:Y:S01]  /*21020*/  @!P5 STG.E.U8 desc[UR20][R26.64+0xc8], R5 ;  /* 0x0000c8051a00d986 */ /* 0x0001e2000c101114 */
[----:B------:R-:W-:-:S03]  /*21030*/  ISETP.LT.OR P5, PT, R0, 0xd1, !P0 ;  /* 0x000000d10000780c */ /* 0x000fc600047a1670 */
[----:B------:R-:W-:Y:S01]  /*21040*/  @!P3 STG.E.U8 desc[UR20][R28.64+0xd0], R9 ;  /* 0x0000d0091c00b986 */ /* 0x000fe2000c101114 */
[----:B------:R-:W-:-:S03]  /*21050*/  ISETP.LT.OR P3, PT, R0, 0xd9, !P1 ;  /* 0x000000d90000780c */ /* 0x000fc60004f61670 */
[----:B------:R1:W-:Y:S01]  /*21060*/  @!P2 STG.E.U8 desc[UR20][R28.64+0xd1], R11 ;  /* 0x0000d10b1c00a986 */ /* 0x0003e2000c101114 */
[----:B0-----:R-:W-:Y:S02]  /*21070*/  F2FP.SATFINITE.E5M2.F32.PACK_AB_MERGE_C R5, RZ, R3, RZ ;  /* 0x00000003ff05723e */ /* 0x001fe400048060ff */
[----:B------:R-:W-:-:S03]  /*21080*/  ISETP.LT.OR P2, PT, R0, 0xda, !P1 ;  /* 0x000000da0000780c */ /* 0x000fc60004f41670 */
[----:B------:R-:W-:Y:S01]  /*21090*/  @!P6 STG.E.U8 desc[UR20][R26.64+0xd1], R5 ;  /* 0x0000d1051a00e986 */ /* 0x000fe2000c101114 */
[----:B-1----:R-:W-:Y:S02]  /*210a0*/  F2FP.SATFINITE.E5M2.F32.PACK_AB_MERGE_C R11, RZ, R2, RZ ;  /* 0x00000002ff0b723e */ /* 0x002fe400048060ff */
[----:B------:R-:W-:Y:S01]  /*210b0*/  ISETP.LT.OR P6, PT, R0, 0xda, !P0 ;  /* 0x000000da0000780c */ /* 0x000fe200047c1670 */
[----:B------:R-:W-:Y:S02]  /*210c0*/  FMUL R2, R38, UR22 ;  /* 0x0000001626027c20 */ /* 0x000fe40008400000 */
[----:B------:R-:W3:Y:S01]  /*210d0*/  LDL.LU R38, [R1+0x438] ;  /* 0x0004380001267983 */ /* 0x000ee20000300800 */
[----:B------:R-:W-:Y:S01]  /*210e0*/  F2FP.SATFINITE.E5M2.F32.PACK_AB_MERGE_C R9, RZ, R4, RZ ;  /* 0x00000004ff09723e */ /* 0x000fe200048060ff */
        /* <DEDUP_REMOVED lines=14> */
[----:B------:R-:W4:Y:S02]  /*211d0*/  LDL.LU R34, [R1+0x448] ;  /* 0x0004480001227983 */ /* 0x000f240000300800 */
[----:B0-----:R-:W-:Y:S01]  /*211e0*/  F2FP.SATFINITE.E5M2.F32.PACK_AB_MERGE_C R7, RZ, R2, RZ ;  /* 0x00000002ff07723e */ /* 0x001fe200048060ff */
[----:B-----5:R-:W-:Y:S02]  /*211f0*/  FMUL R3, R33, UR22 ;  /* 0x0000001621037c20 */ /* 0x020fe40008400000 */
[----:B------:R-:W5:Y:S01]  /*21200*/  LDL.LU R33, [R1+0x44c] ;  /* 0x00044c0001217983 */ /* 0x000f620000300800 */
[----:B---3--:R-:W-:-:S03]  /*21210*/  FMUL R4, R31, UR22 ;  /* 0x000000161f047c20 */ /* 0x008fc60008400000 */
        /* <DEDUP_REMOVED lines=13> */
[----:B------:R-:W-:Y:S02]  /*212f0*/  F2FP.SATFINITE.E5M2.F32.PACK_AB_MERGE_C R5, RZ, R5, RZ ;  /* 0x00000005ff05723e */ /* 0x000fe400048060ff */
[----:B0-----:R-:W-:Y:S01]  /*21300*/  F2FP.SATFINITE.E5M2.F32.PACK_AB_MERGE_C R11, RZ, R4, RZ ;  /* 0x00000004ff0b723e */ /* 0x001fe200048060ff */
[----:B------:R-:W-:Y:S01]  /*21310*/  @!P6 STG.E.U8 desc[UR20][R26.64+0xe1], R7 ;  /* 0x0000e1071a00e986 */ /* 0x000fe2000c101114 */
[C---:B------:R-:W-:Y:S02]  /*21320*/  ISETP.LT.OR P6, PT, R0.reuse, 0xea, !P0 ;  /* 0x000000ea0000780c */ /* 0x040fe400047c1670 */
[----:B-1----:R-:W-:Y:S01]  /*21330*/  F2FP.SATFINITE.E5M2.F32.PACK_AB_MERGE_C R9, RZ, R3, RZ ;  /* 0x00000003ff09723e */ /* 0x002fe200048060ff */
[----:B------:R0:W-:Y:S01]  /*21340*/  @!P5 STG.E.U8 desc[UR20][R26.64+0xe0], R5 ;  /* 0x0000e0051a00d986 */ /* 0x0001e2000c101114 */
[----:B------:R-:W-:-:S03]  /*21350*/  ISETP.LT.OR P5, PT, R0, 0xe9, !P0 ;  /* 0x000000e90000780c */ /* 0x000fc600047a1670 */
[----:B------:R-:W-:Y:S01]  /*21360*/  @!P2 STG.E.U8 desc[UR20][R28.64+0xe9], R11 ;  /* 0x0000e90b1c00a986 */ /* 0x000fe2000c101114 */
[----:B------:R-:W-:Y:S01]  /*21370*/  ISETP.LT.OR P2, PT, R0, 0xf2, !P1 ;  /* 0x000000f20000780c */ /* 0x000fe20004f41670 */
[----:B------:R-:W-:Y:S02]  /*21380*/  FMUL R3, R40, UR22 ;  /* 0x0000001628037c20 */ /* 0x000fe40008400000 */
[----:B------:R1:W-:Y:S01]  /*21390*/  @!P3 STG.E.U8 desc[UR20][R28.64+0xe8], R9 ;  /* 0x0000e8091c00b986 */ /* 0x0003e2000c101114 */
[----:B------:R-:W-:Y:S02]  /*213a0*/  ISETP.LT.OR P3, PT, R0, 0xf1, !P1 ;  /* 0x000000f10000780c */ /* 0x000fe40004f61670 */
[----:B------:R-:W-:Y:S01]  /*213b0*/  F2FP.SATFINITE.E5M2.F32.PACK_AB_MERGE_C R13, RZ, R2, RZ ;  /* 0x00000002ff0d723e */ /* 0x000fe200048060ff */
[----:B------:R-:W-:Y:S01]  /*213c0*/  FMUL R2, R38, UR22 ;  /* 0x0000001626027c20 */ /* 0x000fe20008400000 */
[----:B------:R-:W-:Y:S01]  /*213d0*/  FMUL R4, R37, UR22 ;  /* 0x0000001625047c20 */ /* 0x000fe20008400000 */
[----:B------:R-:W-:-:S03]  /*213e0*/  F2FP.SATFINITE.E5M2.F32.PACK_AB_MERGE_C R3, RZ, R3, RZ ;  /* 0x00000003ff03723e */ /* 0x000fc600048060ff */
[----:B0-----:R-:W-:Y:S02]  /*213f0*/  F2FP.SATFINITE.E5M2.F32.PACK_AB_MERGE_C R5, RZ, R2, RZ ;  /* 0x00000002ff05723e */ /* 0x001fe400048060ff */
[----:B------:R-:W-:Y:S01]  /*21400*/  F2FP.SATFINITE.E5M2.F32.PACK_AB_MERGE_C R7, RZ, R4, RZ ;  /* 0x00000004ff07723e */ /* 0x000fe200048060ff */
[----:B------:R-:W-:Y:S01]  /*21410*/  @!P5 STG.E.U8 desc[UR20][R26.64+0xe8], R13 ;  /* 0x0000e80d1a00d986 */ /* 0x000fe2000c101114 */
[----:B------:R-:W-:-:S03]  /*21420*/  ISETP.LT.OR P5, PT, R0, 0xf1, !P0 ;  /* 0x000000f10000780c */ /* 0x000fc600047a1670 */
[----:B------:R-:W-:Y:S01]  /*21430*/  @!P6 STG.E.U8 desc[UR20][R26.64+0xe9], R3 ;  /* 0x0000e9031a00e986 */ /* 0x000fe2000c101114 */
[----:B------:R-:W-:-:S03]  /*21440*/  ISETP.LT.OR P6, PT, R0, 0xf2, !P0 ;  /* 0x000000f20000780c */ /* 0x000fc600047c1670 */
[----:B------:R0:W-:Y:S01]  /*21450*/  @!P2 STG.E.U8 desc[UR20][R28.64+0xf1], R7 ;  /* 0x0000f1071c00a986 */ /* 0x0001e2000c101114 */
[C---:B------:R-:W-:Y:S02]  /*21460*/  ISETP.LT.OR P2, PT, R0.reuse, 0xf9, !P1 ;  /* 0x000000f90000780c */ /* 0x040fe40004f41670 */
[C---:B------:R-:W-:Y:S01]  /*21470*/  ISETP.LT.OR P1, PT, R0.reuse, 0xfa, !P1 ;  /* 0x000000fa0000780c */ /* 0x040fe20004f21670 */
[----:B------:R3:W-:Y:S01]  /*21480*/  @!P3 STG.E.U8 desc[UR20][R28.64+0xf0], R5 ;  /* 0x0000f0051c00b986 */ /* 0x0007e2000c101114 */
[C---:B------:R-:W-:Y:S02]  /*21490*/  ISETP.LT.OR P3, PT, R0.reuse, 0xf9, !P0 ;  /* 0x000000f90000780c */ /* 0x040fe40004761670 */
[----:B------:R-:W-:Y:S01]  /*214a0*/  ISETP.LT.OR P0, PT, R0, 0xfa, !P0 ;  /* 0x000000fa0000780c */ /* 0x000fe20004701670 */
[----:B--2---:R-:W-:-:S05]  /*214b0*/  FMUL R2, R36, UR22 ;  /* 0x0000001624027c20 */ /* 0x004fca0008400000 */
[----:B-1----:R-:W-:-:S05]  /*214c0*/  F2FP.SATFINITE.E5M2.F32.PACK_AB_MERGE_C R9, RZ, R2, RZ ;  /* 0x00000002ff09723e */ /* 0x002fca00048060ff */
[----:B------:R1:W-:Y:S01]  /*214d0*/  @!P5 STG.E.U8 desc[UR20][R26.64+0xf0], R9 ;  /* 0x0000f0091a00d986 */ /* 0x0003e2000c101114 */
[----:B------:R-:W-:-:S05]  /*214e0*/  FMUL R0, R35, UR22 ;  /* 0x0000001623007c20 */ /* 0x000fca0008400000 */
[----:B0-----:R-:W-:Y:S01]  /*214f0*/  F2FP.SATFINITE.E5M2.F32.PACK_AB_MERGE_C R7, RZ, R0, RZ ;  /* 0x00000000ff07723e */ /* 0x001fe200048060ff */
[----:B----4-:R-:W-:Y:S01]  /*21500*/  FMUL R2, R34, UR22 ;  /* 0x0000001622027c20 */ /* 0x010fe20008400000 */
[----:B-----5:R-:W-:-:S04]  /*21510*/  FMUL R3, R33, UR22 ;  /* 0x0000001621037c20 */ /* 0x020fc80008400000 */
[----:B------:R-:W-:Y:S02]  /*21520*/  F2FP.SATFINITE.E5M2.F32.PACK_AB_MERGE_C R11, RZ, R2, RZ ;  /* 0x00000002ff0b723e */ /* 0x000fe400048060ff */
[----:B------:R-:W-:Y:S01]  /*21530*/  F2FP.SATFINITE.E5M2.F32.PACK_AB_MERGE_C R3, RZ, R3, RZ ;  /* 0x00000003ff03723e */ /* 0x000fe200048060ff */
[----:B------:R1:W-:Y:S01]  /*21540*/  @!P6 STG.E.U8 desc[UR20][R26.64+0xf1], R7 ;  /* 0x0000f1071a00e986 */ /* 0x0003e2000c101114 */
[----:B---3--:R-:W-:Y:S01]  /*21550*/  FMUL R4, R31, UR22 ;  /* 0x000000161f047c20 */ /* 0x008fe20008400000 */
[----:B------:R-:W-:-:S04]  /*21560*/  FMUL R5, R30, UR22 ;  /* 0x000000161e057c20 */ /* 0x000fc80008400000 */
[----:B------:R-:W-:Y:S02]  /*21570*/  F2FP.SATFINITE.E5M2.F32.PACK_AB_MERGE_C R13, RZ, R4, RZ ;  /* 0x00000004ff0d723e */ /* 0x000fe400048060ff */
[----:B------:R-:W-:Y:S01]  /*21580*/  F2FP.SATFINITE.E5M2.F32.PACK_AB_MERGE_C R5, RZ, R5, RZ ;  /* 0x00000005ff05723e */ /* 0x000fe200048060ff */
[----:B------:R1:W-:Y:S04]  /*21590*/  @!P2 STG.E.U8 desc[UR20][R28.64+0xf8], R11 ;  /* 0x0000f80b1c00a986 */ /* 0x0003e8000c101114 */
[----:B------:R1:W-:Y:S04]  /*215a0*/  @!P1 STG.E.U8 desc[UR20][R28.64+0xf9], R3 ;  /* 0x0000f9031c009986 */ /* 0x0003e8000c101114 */
[----:B------:R1:W-:Y:S04]  /*215b0*/  @!P3 STG.E.U8 desc[UR20][R26.64+0xf8], R13 ;  /* 0x0000f80d1a00b986 */ /* 0x0003e8000c101114 */
[----:B------:R1:W-:Y:S02]  /*215c0*/  @!P0 STG.E.U8 desc[UR20][R26.64+0xf9], R5 ;  /* 0x0000f9051a008986 */ /* 0x0003e4000c101114 */
.L_x_546:
[----:B------:R-:W-:Y:S05]  /*215d0*/  BSYNC B0 ;  /* 0x0000000000007941 */ /* 0x000fea0003800000 */
.L_x_32:
[----:B-12---:R-:W2:Y:S04]  /*215e0*/  LDL.LU R3, [R1+0x458] ;  /* 0x0004580001037983 */ /* 0x006ea80000300800 */
[----:B------:R-:W2:Y:S01]  /*215f0*/  LDL.LU R2, [R1+0x45c] ;  /* 0x00045c0001027983 */ /* 0x000ea20000300800 */
[----:B------:R-:W-:Y:S01]  /*21600*/  ULDC UR6, c[0x0][0xc] ;  /* 0x0000030000067ab9 */ /* 0x000fe20000000800 */
[----:B------:R-:W-:Y:S01]  /*21610*/  ULDC UR7, c[0x0][0x10] ;  /* 0x0000040000077ab9 */ /* 0x000fe20000000800 */
[----:B---34-:R-:W2:Y:S01]  /*21620*/  LDC R5, c[0x0][0x14] ;  /* 0x00000500ff057b82 */ /* 0x018ea20000000800 */
[----:B------:R-:W-:Y:S01]  /*21630*/  UIMAD.WIDE.U32 UR6, UR6, UR7, URZ ;  /* 0x00000007060672a5 */ /* 0x000fe2000f8e003f */
[----:B-----5:R-:W-:Y:S01]  /*21640*/  PRMT R0, RZ, 0x7610, R0 ;  /* 0x00007610ff007816 */ /* 0x020fe20000000000 */
[----:B------:R-:W-:-:S04]  /*21650*/  UMOV UR10, 0xffffffff ;  /* 0xffffffff000a7882 */ /* 0x000fc80000000000 */
[----:B--2---:R-:W-:-:S04]  /*21660*/  IMAD.WIDE.U32 R2, R5, UR6, R2 ;  /* 0x0000000605027c25 */ /* 0x004fc8000f8e0002 */
[----:B------:R-:W-:Y:S01]  /*21670*/  IMAD R5, R5, UR7, RZ ;  /* 0x0000000705057c24 */ /* 0x000fe2000f8e02ff */
[----:B------:R-:W-:Y:S01]  /*21680*/  ULDC.64 UR6, c[0x0][0x650] ;  /* 0x0001940000067ab9 */ /* 0x000fe20000000a00 */
[----:B------:R-:W-:Y:S01]  /*21690*/  IMAD.MOV.U32 R11, RZ, RZ, R2 ;  /* 0x000000ffff0b7224 */ /* 0x000fe200078e0002 */
[----:B------:R-:W-:Y:S01]  /*216a0*/  ISETP.GE.U32.AND P0, PT, R2, UR6, PT ;  /* 0x0000000602007c0c */ /* 0x000fe2000bf06070 */
[----:B------:R-:W-:Y:S02]  /*216b0*/  IMAD.IADD R13, R3, 0x1, R5 ;  /* 0x00000001030d7824 */ /* 0x000fe400078e0205 */
[----:B------:R-:W-:-:S03]  /*216c0*/  IMAD.MOV.U32 R2, RZ, RZ, -0x1 ;  /* 0xffffffffff027424 */ /* 0x000fc600078e00ff */
[----:B------:R1:W-:Y:S01]  /*216d0*/  STL [R1+0x458], R13 ;  /* 0x0004580d01007387 */ /* 0x0003e20000100800 */
[----:B------:R-:W-:-:S03]  /*216e0*/  ISETP.GE.U32.AND.EX P0, PT, R13, UR7, PT, P0 ;  /* 0x000000070d007c0c */ /* 0x000fc6000bf06100 */
[----:B------:R1:W-:Y:S04]  /*216f0*/  STL [R1+0x45c], R11 ;  /* 0x00045c0b01007387 */ /* 0x0003e80000100800 */
[----:B------:R1:W-:Y:S06]  /*21700*/  STL [R1+0x460], R2 ;  /* 0x0004600201007387 */ /* 0x0003ec0000100800 */
[----:B------:R-:W-:Y:S05]  /*21710*/  @P0 BRA `(.L_x_547) ;  /* 0x0000000400740947 */ /* 0x000fea0003800000 */
[----:B------:R-:W2:Y:S01]  /*21720*/  S2R R8, SR_CTAID.X ;  /* 0x0000000000087919 */ /* 0x000ea20000002500 */
[----:B------:R-:W-:Y:S01]  /*21730*/  ULDC.64 UR16, c[0x0][0x628] ;  /* 0x00018a0000107ab9 */ /* 0x000fe20000000a00 */
[----:B------:R-:W3:Y:S01]  /*21740*/  LDC R9, c[0x0][0x144] ;  /* 0x00005100ff097b82 */ /* 0x000ee20000000800 */
[----:B------:R-:W-:Y:S01]  /*21750*/  ULDC UR6, c[0x0][0x150] ;  /* 0x0000540000067ab9 */ /* 0x000fe20000000800 */
[----:B------:R-:W4:Y:S01]  /*21760*/  S2R R12, SR_CTAID.Y ;  /* 0x00000000000c7919 */ /* 0x000f220000002600 */
[----:B------:R-:W-:Y:S01]  /*21770*/  ISETP.NE.U32.AND P0, PT, RZ, UR16, PT ;  /* 0x00000010ff007c0c */ /* 0x000fe2000bf05070 */
[----:B------:R-:W-:Y:S01]  /*21780*/  ULDC UR18, c[0x0][0x630] ;  /* 0x00018c0000127ab9 */ /* 0x000fe20000000800 */
[----:B------:R-:W-:Y:S02]  /*21790*/  R2UR UR14, R11 ;  /* 0x000000000b0e72ca */ /* 0x000fe400000e0000 */
[----:B------:R-:W-:Y:S01]  /*217a0*/  ISETP.NE.AND.EX P0, PT, RZ, UR17, PT, P0 ;  /* 0x00000011ff007c0c */ /* 0x000fe2000bf05300 */
[----:B0-----:R-:W0:Y:S01]  /*217b0*/  LDC.64 R6, c[0x0][0x620] ;  /* 0x00018800ff067b82 */ /* 0x001e220000000a00 */
[----:B------:R-:W-:-:S02]  /*217c0*/  R2UR UR15, R13 ;  /* 0x000000000d0f72ca */ /* 0x000fc400000e0000 */
[----:B--2---:R-:W-:-:S05]  /*217d0*/  I2FP.F32.U32 R0, R8 ;  /* 0x0000000800007245 */ /* 0x004fca0000201000 */
[----:B------:R-:W-:-:S06]  /*217e0*/  FMUL R0, R0, UR6 ;  /* 0x0000000600007c20 */ /* 0x000fcc0008400000 */
[----:B------:R-:W2:Y:S01]  /*217f0*/  F2I.U32.TRUNC.NTZ R0, R0 ;  /* 0x0000000000007305 */ /* 0x000ea2000020f000 */
[----:B----4-:R-:W-:Y:S05]  /*21800*/  @!P0 BRA `(.L_x_548) ;  /* 0x0000000000308947 */ /* 0x010fea0003800000 */
        /* <DEDUP_REMOVED lines=12> */
.L_x_548:
[----:B------:R-:W-:Y:S01]  /*218d0*/  USHF.R.U64 UR10, UR14, UR18, UR15 ;  /* 0x000000120e0a7299 */ /* 0x000fe2000800120f */
[----:B------:R-:W4:Y:S01]  /*218e0*/  LDC.64 R22, c[0x0][0x640] ;  /* 0x00019000ff167b82 */ /* 0x000f220000000a00 */
[----:B------:R-:W-:Y:S01]  /*218f0*/  USHF.R.U32.HI UR6, URZ, UR18, UR15 ;  /* 0x000000123f067299 */ /* 0x000fe2000801160f */
[----:B--2---:R-:W-:Y:S02]  /*21900*/  IMAD.MOV R10, RZ, RZ, -R0 ;  /* 0x000000ffff0a7224 */ /* 0x004fe400078e0a00 */
[----:B-1----:R-:W-:Y:S01]  /*21910*/  IMAD.MOV.U32 R2, RZ, RZ, R11 ;  /* 0x000000ffff027224 */ /* 0x002fe200078e000b */
[----:B------:R-:W-:Y:S01]  /*21920*/  IADD3 R5, P0, RZ, -UR10, RZ ;  /* 0x8000000aff057c10 */ /* 0x000fe2000ff1e0ff */
[----:B---3--:R-:W-:Y:S02]  /*21930*/  IMAD R18, R9, R10, R8 ;  /* 0x0000000a09127224 */ /* 0x008fe400078e0208 */
[----:B------:R-:W1:Y:S02]  /*21940*/  LDC R4, c[0x0][0x618] ;  /* 0x00018600ff047b82 */ /* 0x000e640000000800 */
[----:B------:R-:W-:Y:S01]  /*21950*/  IMAD.X R3, RZ, RZ, ~UR6, P0 ;  /* 0x80000006ff037e24 */ /* 0x000fe200080e06ff */
[----:B------:R-:W-:-:S03]  /*21960*/  ULDC UR6, c[0x0][0x154] ;  /* 0x0000550000067ab9 */ /* 0x000fc60000000800 */
[-C--:B0-----:R-:W-:Y:S02]  /*21970*/  IMAD R0, R3, R6.reuse, RZ ;  /* 0x0000000603007224 */ /* 0x081fe400078e02ff */
[----:B------:R-:W0:Y:S01]  /*21980*/  LDC R14, c[0x0][0x608] ;  /* 0x00018200ff0e7b82 */ /* 0x000e220000000800 */
[----:B------:R-:W-:Y:S02]  /*21990*/  IMAD.MOV.U32 R3, RZ, RZ, R13 ;  /* 0x000000ffff037224 */ /* 0x000fe400078e000d */
[----:B------:R-:W-:-:S05]  /*219a0*/  IMAD.WIDE.U32 R2, R5, R6, R2 ;  /* 0x0000000605027225 */ /* 0x000fca00078e0002 */
[----:B------:R-:W2:Y:S01]  /*219b0*/  LDC R20, c[0x0][0x658] ;  /* 0x00019600ff147b82 */ /* 0x000ea20000000800 */
[----:B------:R-:W-:Y:S01]  /*219c0*/  IMAD R5, R5, R7, R0 ;  /* 0x0000000705057224 */ /* 0x000fe200078e0200 */
[----:B------:R-:W-:Y:S01]  /*219d0*/  I2FP.F32.U32 R0, R12 ;  /* 0x0000000c00007245 */ /* 0x000fe20000201000 */
[----:B------:R-:W-:Y:S01]  /*219e0*/  IMAD.MOV.U32 R7, RZ, RZ, 0x1 ;  /* 0x00000001ff077424 */ /* 0x000fe200078e00ff */
[----:B----4-:R-:W-:Y:S01]  /*219f0*/  ISETP.NE.U32.AND P0, PT, R22, RZ, PT ;  /* 0x000000ff1600720c */ /* 0x010fe20003f05070 */
[----:B------:R-:W-:Y:S02]  /*21a00*/  IMAD.IADD R3, R3, 0x1, R5 ;  /* 0x0000000103037824 */ /* 0x000fe400078e0205 */
[----:B------:R-:W-:Y:S01]  /*21a10*/  FMUL R0, R0, UR6 ;  /* 0x0000000600007c20 */ /* 0x000fe20008400000 */
[----:B------:R-:W3:Y:S01]  /*21a20*/  LDC R15, c[0x0][0x148] ;  /* 0x00005200ff0f7b82 */ /* 0x000ee20000000800 */
[----:B------:R-:W-:Y:S01]  /*21a30*/  ISETP.NE.AND.EX P0, PT, R23, RZ, PT, P0 ;  /* 0x000000ff1700720c */ /* 0x000fe20003f05300 */
[----:B------:R-:W-:Y:S01]  /*21a40*/  IMAD.MOV.U32 R5, RZ, RZ, -0x1 ;  /* 0xffffffffff057424 */ /* 0x000fe200078e00ff */
[-CC-:B-1----:R-:W-:Y:S01]  /*21a50*/  SHF.R.U64 R10, R2, R4.reuse, R3.reuse ;  /* 0x00000004020a7219 */ /* 0x182fe20000001203 */
[----:B------:R1:W4:Y:S01]  /*21a60*/  F2I.U32.TRUNC.NTZ R13, R0 ;  /* 0x00000000000d7305 */ /* 0x000322000020f000 */
[----:B------:R-:W-:-:S03]  /*21a70*/  SHF.R.U32.HI R3, RZ, R4, R3 ;  /* 0x00000004ff037219 */ /* 0x000fc60000011603 */
[----:B------:R-:W1:Y:S01]  /*21a80*/  LDC R16, c[0x0][0x600] ;  /* 0x00018000ff107b82 */ /* 0x000e620000000800 */
[-CC-:B0-----:R-:W-:Y:S02]  /*21a90*/  SHF.R.U64 R8, R10, R14.reuse, R3.reuse ;  /* 0x0000000e0a087219 */ /* 0x181fe40000001203 */
[----:B------:R-:W-:-:S05]  /*21aa0*/  SHF.R.U32.HI R3, RZ, R14, R3 ;  /* 0x0000000eff037219 */ /* 0x000fca0000011603 */
[----:B------:R-:W0:Y:S01]  /*21ab0*/  LDC R17, c[0x0][0x648] ;  /* 0x00019200ff117b82 */ /* 0x000e220000000800 */
[-CC-:B--2---:R-:W-:Y:S02]  /*21ac0*/  SHF.R.U64 R11, R8, R20.reuse, R3.reuse ;  /* 0x00000014080b7219 */ /* 0x184fe40000001203 */
[-C--:B------:R-:W-:Y:S02]  /*21ad0*/  SHF.L.U32 R5, R5, R20.reuse, RZ ;  /* 0x0000001405057219 */ /* 0x080fe400000006ff */
[-C--:B------:R-:W-:Y:S01]  /*21ae0*/  SHF.R.U32.HI R3, RZ, R20.reuse, R3 ;  /* 0x00000014ff037219 */ /* 0x080fe20000011603 */
[----:B------:R-:W-:Y:S01]  /*21af0*/  IMAD.MOV.U32 R2, RZ, RZ, R11 ;  /* 0x000000ffff027224 */ /* 0x000fe200078e000b */
[----:B------:R-:W-:Y:S01]  /*21b00*/  SHF.L.U32 R20, R7, R20, RZ ;  /* 0x0000001407147219 */ /* 0x000fe200000006ff */
[----:B------:R-:W2:Y:S01]  /*21b10*/  LDC R19, c[0x0][0x638] ;  /* 0x00018e00ff137b82 */ /* 0x000ea20000000800 */
[----:B------:R-:W-:-:S07]  /*21b20*/  LOP3.LUT R39, RZ, R5, RZ, 0x33, !PT ;  /* 0x00000005ff277212 */ /* 0x000fce00078e33ff */
[----:B------:R-:W0:Y:S01]  /*21b30*/  LDC R21, c[0x0][0x610] ;  /* 0x00018400ff157b82 */ /* 0x000e220000000800 */
[----:B----4-:R-:W-:Y:S05]  /*21b40*/  @!P0 BRA `(.L_x_549) ;  /* 0x0000000000288947 */ /* 0x010fea0003800000 */
[----:B-1----:R-:W1:Y:S02]  /*21b50*/  LDC R0, c[0x0][0x64c] ;  /* 0x00019300ff007b82 */ /* 0x002e640000000800 */
[----:B-1----:R-:W-:-:S05]  /*21b60*/  IADD3 R7, P0, R11, R0, RZ ;  /* 0x000000000b077210 */ /* 0x002fca0007f1e0ff */
        /* <DEDUP_REMOVED lines=8> */
.L_x_549:
[----:B01----:R-:W-:Y:S01]  /*21bf0*/  SHF.R.U64 R0, R2, R17, R3 ;  /* 0x0000001102007219 */ /* 0x003fe20000001203 */
[----:B------:R-:W-:Y:S01]  /*21c00*/  VIADD R3, R16, 0xffffffff ;  /* 0xffffffff10037836 */ /* 0x000fe20000000000 */
[----:B------:R-:W-:Y:S01]  /*21c10*/  LOP3.LUT R39, R8, R39, RZ, 0xc0, !PT ;  /* 0x0000002708277212 */ /* 0x000fe200078ec0ff */
[----:B------:R-:W-:Y:S02]  /*21c20*/  IMAD.MOV R13, RZ, RZ, -R13 ;  /* 0x000000ffff0d7224 */ /* 0x000fe400078e0a0d */
[----:B------:R-:W-:Y:S01]  /*21c30*/  IMAD.MOV R2, RZ, RZ, -R0 ;  /* 0x000000ffff027224 */ /* 0x000fe200078e0a00 */
[----:B------:R-:W-:Y:S01]  /*21c40*/  LOP3.LUT R3, R10, R3, RZ, 0xc0, !PT ;  /* 0x000000030a037212 */ /* 0x000fe200078ec0ff */
[----:B------:R-:W-:Y:S02]  /*21c50*/  IMAD R39, R20, R0, R39 ;  /* 0x0000000014277224 */ /* 0x000fe400078e0227 */
[----:B---3--:R-:W-:Y:S02]  /*21c60*/  @P4 IMAD R18, R15, R13, R12 ;  /* 0x0000000d0f124224 */ /* 0x008fe400078e020c */
[----:B--2---:R-:W-:-:S02]  /*21c70*/  IMAD R0, R2, R19, R11 ;  /* 0x0000001302007224 */ /* 0x004fc400078e020b */
[----:B------:R-:W-:Y:S02]  /*21c80*/  IMAD R39, R39, R21, R18 ;  /* 0x0000001527277224 */ /* 0x000fe400078e0212 */
[----:B------:R-:W-:Y:S02]  /*21c90*/  IMAD R2, R0, R16, R3 ;  /* 0x0000001000027224 */ /* 0x000fe400078e0203 */
[----:B------:R-:W-:-:S03]  /*21ca0*/  IMAD.MOV.U32 R4, RZ, RZ, 0x1 ;  /* 0x00000001ff047424 */ /* 0x000fc600078e00ff */
[----:B------:R-:W-:Y:S02]  /*21cb0*/  SEL R3, R2, R39, !P4 ;  /* 0x0000002702037207 */ /* 0x000fe40006000000 */
[----:B------:R-:W-:Y:S02]  /*21cc0*/  PRMT R0, R4, 0x7610, R0 ;  /* 0x0000761004007816 */ /* 0x000fe40000000000 */
[----:B------:R-:W-:Y:S01]  /*21cd0*/  SEL R39, R39, R2, !P4 ;  /* 0x0000000227277207 */ /* 0x000fe20006000000 */
[----:B------:R2:W-:Y:S06]  /*21ce0*/  STL [R1+0x460], R3 ;  /* 0x0004600301007387 */ /* 0x0005ec0000100800 */
.L_x_547:
[----:B------:R3:W-:Y:S01]  /*21cf0*/  STL [R1+0x464], R39 ;  /* 0x0004642701007387 */ /* 0x0007e20000100800 */
[----:B------:R-:W-:-:S13]  /*21d00*/  LOP3.LUT P0, RZ, R0, 0xff, RZ, 0xc0, !PT ;  /* 0x000000ff00ff7812 */ /* 0x000fda000780c0ff */
[----:B---3--:R-:W-:Y:S05]  /*21d10*/  @P0 BRA `(.L_x_550) ;  /* 0xfffffdf400200947 */ /* 0x008fea000383ffff */
[----:B------:R-:W-:Y:S05]  /*21d20*/  EXIT ;  /* 0x000000000000794d */ /* 0x000fea0003800000 */
.L_x_4:
[----:B------:R-:W2:Y:S01]  /*21d30*/  LDL R18, [R1+0x45c] ;  /* 0x00045c0001127983 */ /* 0x000ea20000100800 */
[----:B------:R-:W-:-:S03]  /*21d40*/  ULDC.64 UR4, c[0x0][0x650] ;  /* 0x0001940000047ab9 */ /* 0x000fc60000000a00 */
[----:B------:R-:W3:Y:S01]  /*21d50*/  LDL R19, [R1+0x458] ;  /* 0x0004580001137983 */ /* 0x000ee20000100800 */
[----:B------:R-:W-:Y:S01]  /*21d60*/  PRMT R0, RZ, 0x7610, R0 ;  /* 0x00007610ff007816 */ /* 0x000fe20000000000 */
[----:B------:R-:W-:Y:S02]  /*21d70*/  IMAD.MOV.U32 R5, RZ, RZ, -0x1 ;  /* 0xffffffffff057424 */ /* 0x000fe400078e00ff */
[----:B------:R-:W-:Y:S02]  /*21d80*/  IMAD.MOV.U32 R4, RZ, RZ, -0x1 ;  /* 0xffffffffff047424 */ /* 0x000fe400078e00ff */
[----:B------:R-:W-:Y:S01]  /*21d90*/  IMAD.MOV.U32 R10, RZ, RZ, -0x1 ;  /* 0xffffffffff0a7424 */ /* 0x000fe200078e00ff */
[----:B--2---:R-:W-:-:S04]  /*21da0*/  ISETP.GE.U32.AND P0, PT, R18, UR4, PT ;  /* 0x0000000412007c0c */ /* 0x004fc8000bf06070 */
[----:B---3--:R-:W-:-:S13]  /*21db0*/  ISETP.GE.U32.AND.EX P0, PT, R19, UR5, PT, P0 ;  /* 0x0000000513007c0c */ /* 0x008fda000bf06100 */
[----:B------:R-:W-:Y:S05]  /*21dc0*/  @P0 BRA `(.L_x_551) ;  /* 0x0000000400600947 */ /* 0x000fea0003800000 */
[----:B------:R-:W0:Y:S01]  /*21dd0*/  LDC.64 R12, c[0x0][0x628] ;  /* 0x00018a00ff0c7b82 */ /* 0x000e220000000a00 */
[----:B------:R-:W-:Y:S02]  /*21de0*/  IMAD.MOV.U32 R8, RZ, RZ, R18 ;  /* 0x000000ffff087224 */ /* 0x000fe400078e0012 */
[----:B------:R-:W-:-:S05]  /*21df0*/  IMAD.MOV.U32 R9, RZ, RZ, R19 ;  /* 0x000000ffff097224 */ /* 0x000fca00078e0013 */
[----:B------:R-:W1:Y:S08]  /*21e00*/  LDC R14, c[0x0][0x630] ;  /* 0x00018c00ff0e7b82 */ /* 0x000e700000000800 */
[----:B------:R-:W2:Y:S01]  /*21e10*/  LDC.64 R16, c[0x0][0x620] ;  /* 0x00018800ff107b82 */ /* 0x000ea20000000a00 */
[----:B0-----:R-:W-:-:S04]  /*21e20*/  ISETP.NE.U32.AND P0, PT, R12, RZ, PT ;  /* 0x000000ff0c00720c */ /* 0x001fc80003f05070 */
[----:B------:R-:W-:-:S13]  /*21e30*/  ISETP.NE.AND.EX P0, PT, R13, RZ, PT, P0 ;  /* 0x000000ff0d00720c */ /* 0x000fda0003f05300 */
[----:B-12---:R-:W-:Y:S05]  /*21e40*/  @!P0 BRA `(.L_x_552) ;  /* 0x0000000000288947 */ /* 0x006fea0003800000 */
[----:B------:R-:W0:Y:S02]  /*21e50*/  LDC R0, c[0x0][0x634] ;  /* 0x00018d00ff007b82 */ /* 0x000e240000000800 */
[----:B0-----:R-:W-:-:S05]  /*21e60*/  IADD3 R9, P0, R18, R0, RZ ;  /* 0x0000000012097210 */ /* 0x001fca0007f1e0ff */
        /* <DEDUP_REMOVED lines=8> */
.L_x_552:
[-CC-:B------:R-:W-:Y:S01]  /*21ef0*/  SHF.R.U64 R10, R8, R14.reuse, R9.reuse ;  /* 0x0000000e080a7219 */ /* 0x180fe20000001209 */
[----:B------:R-:W0:Y:S01]  /*21f00*/  LDC R6, c[0x0][0x618] ;  /* 0x00018600ff067b82 */ /* 0x000e220000000800 */
[----:B------:R-:W-:Y:S01]  /*21f10*/  SHF.R.U32.HI R0, RZ, R14, R9 ;  /* 0x0000000eff007219 */ /* 0x000fe20000011609 */
[----:B------:R-:W-:Y:S01]  /*21f20*/  ULDC UR4, c[0x0][0x150] ;  /* 0x0000540000047ab9 */ /* 0x000fe20000000800 */
[----:B------:R-:W-:Y:S01]  /*21f30*/  IADD3 R3, P0, RZ, -R10, RZ ;  /* 0x8000000aff037210 */ /* 0x000fe20007f1e0ff */
[----:B------:R-:W-:Y:S01]  /*21f40*/  IMAD.MOV.U32 R4, RZ, RZ, R18 ;  /* 0x000000ffff047224 */ /* 0x000fe200078e0012 */
[----:B------:R-:W-:Y:S01]  /*21f50*/  I2FP.F32.U32 R8, R2 ;  /* 0x0000000200087245 */ /* 0x000fe20000201000 */
[----:B------:R-:W-:Y:S02]  /*21f60*/  IMAD.MOV.U32 R5, RZ, RZ, R19 ;  /* 0x000000ffff057224 */ /* 0x000fe400078e0013 */
[----:B------:R-:W1:Y:S01]  /*21f70*/  LDC.64 R20, c[0x0][0x640] ;  /* 0x00019000ff147b82 */ /* 0x000e620000000a00 */
[----:B------:R-:W-:-:S02]  /*21f80*/  IMAD.X R7, RZ, RZ, ~R0, P0 ;  /* 0x000000ffff077224 */ /* 0x000fc400000e0e00 */
[----:B------:R-:W-:Y:S01]  /*21f90*/  FMUL R9, R8, UR4 ;  /* 0x0000000408097c20 */ /* 0x000fe20008400000 */
[----:B------:R-:W-:Y:S01]  /*21fa0*/  IMAD.WIDE.U32 R4, R3, R16, R4 ;  /* 0x0000001003047225 */ /* 0x000fe200078e0004 */
[----:B------:R-:W-:-:S03]  /*21fb0*/  ULDC UR4, c[0x0][0x154] ;  /* 0x0000550000047ab9 */ /* 0x000fc60000000800 */
[----:B------:R-:W-:Y:S01]  /*21fc0*/  IMAD R0, R7, R16, RZ ;  /* 0x0000001007007224 */ /* 0x000fe200078e02ff */
[----:B------:R-:W2:Y:S01]  /*21fd0*/  LDC R13, c[0x0][0x144] ;  /* 0x00005100ff0d7b82 */ /* 0x000ea20000000800 */
[----:B------:R-:W3:Y:S02]  /*21fe0*/  F2I.U32.TRUNC.NTZ R9, R9 ;  /* 0x0000000900097305 */ /* 0x000ee4000020f000 */
[----:B------:R-:W-:-:S04]  /*21ff0*/  IMAD R3, R3, R17, R0 ;  /* 0x0000001103037224 */ /* 0x000fc800078e0200 */
[----:B------:R-:W-:Y:S01]  /*22000*/  IMAD.IADD R3, R5, 0x1, R3 ;  /* 0x0000000105037824 */ /* 0x000fe200078e0203 */
[----:B------:R-:W4:Y:S04]  /*22010*/  LDC R12, c[0x0][0x608] ;  /* 0x00018200ff0c7b82 */ /* 0x000f280000000800 */
[-C--:B0-----:R-:W-:Y:S02]  /*22020*/  SHF.R.U64 R8, R4, R6.reuse, R3 ;  /* 0x0000000604087219 */ /* 0x081fe40000001203 */
[----:B------:R-:W-:Y:S02]  /*22030*/  I2FP.F32.U32 R4, R11 ;  /* 0x0000000b00047245 */ /* 0x000fe40000201000 */
[----:B------:R-:W0:Y:S01]  /*22040*/  LDC R7, c[0x0][0x658] ;  /* 0x00019600ff077b82 */ /* 0x000e220000000800 */
[----:B-1----:R-:W-:Y:S01]  /*22050*/  ISETP.NE.U32.AND P0, PT, R20, RZ, PT ;  /* 0x000000ff1400720c */ /* 0x002fe20003f05070 */
[----:B---3--:R-:W-:Y:S01]  /*22060*/  IMAD.MOV R0, RZ, RZ, -R9 ;  /* 0x000000ffff007224 */ /* 0x008fe200078e0a09 */
[----:B------:R-:W-:Y:S01]  /*22070*/  SHF.R.U32.HI R3, RZ, R6, R3 ;  /* 0x00000006ff037219 */ /* 0x000fe20000011603 */
[----:B------:R-:W-:Y:S01]  /*22080*/  FMUL R4, R4, UR4 ;  /* 0x0000000404047c20 */ /* 0x000fe20008400000 */
[----:B------:R-:W-:Y:S01]  /*22090*/  ISETP.NE.AND.EX P0, PT, R21, RZ, PT, P0 ;  /* 0x000000ff1500720c */ /* 0x000fe20003f05300 */
[----:B------:R-:W-:-:S02]  /*220a0*/  IMAD.MOV.U32 R6, RZ, RZ, -0x1 ;  /* 0xffffffffff067424 */ /* 0x000fc400078e00ff */
[----:B------:R-:W1:Y:S01]  /*220b0*/  LDC R14, c[0x0][0x148] ;  /* 0x00005200ff0e7b82 */ /* 0x000e620000000800 */
[----:B--2---:R-:W-:Y:S02]  /*220c0*/  IMAD R18, R13, R0, R2 ;  /* 0x000000000d127224 */ /* 0x004fe400078e0202 */
[----:B------:R-:W-:-:S05]  /*220d0*/  IMAD.MOV.U32 R2, RZ, RZ, 0x1 ;  /* 0x00000001ff027424 */ /* 0x000fca00078e00ff */
[----:B------:R-:W2:Y:S01]  /*220e0*/  LDC R16, c[0x0][0x600] ;  /* 0x00018000ff107b82 */ /* 0x000ea20000000800 */
[-CC-:B----4-:R-:W-:Y:S02]  /*220f0*/  SHF.R.U64 R13, R8, R12.reuse, R3.reuse ;  /* 0x0000000c080d7219 */ /* 0x190fe40000001203 */
[----:B------:R-:W-:Y:S02]  /*22100*/  SHF.R.U32.HI R0, RZ, R12, R3 ;  /* 0x0000000cff007219 */ /* 0x000fe40000011603 */
[----:B------:R3:W4:Y:S03]  /*22110*/  F2I.U32.TRUNC.NTZ R12, R4 ;  /* 0x00000004000c7305 */ /* 0x000726000020f000 */
[----:B------:R-:W1:Y:S01]  /*22120*/  LDC R17, c[0x0][0x648] ;  /* 0x00019200ff117b82 */ /* 0x000e620000000800 */
[-C--:B0-----:R-:W-:Y:S02]  /*22130*/  SHF.R.U64 R15, R13, R7.reuse, R0 ;  /* 0x000000070d0f7219 */ /* 0x081fe40000001200 */
[----:B------:R-:W-:-:S02]  /*22140*/  SHF.L.U32 R6, R6, R7, RZ ;  /* 0x0000000706067219 */ /* 0x000fc400000006ff */
[-C--:B------:R-:W-:Y:S01]  /*22150*/  SHF.L.U32 R22, R2, R7.reuse, RZ ;  /* 0x0000000702167219 */ /* 0x080fe200000006ff */
[----:B------:R-:W-:Y:S01]  /*22160*/  IMAD.MOV.U32 R2, RZ, RZ, R15 ;  /* 0x000000ffff027224 */ /* 0x000fe200078e000f */
[----:B------:R-:W-:Y:S01]  /*22170*/  SHF.R.U32.HI R3, RZ, R7, R0 ;  /* 0x00000007ff037219 */ /* 0x000fe20000011600 */
[----:B------:R-:W0:Y:S01]  /*22180*/  LDC R19, c[0x0][0x638] ;  /* 0x00018e00ff137b82 */ /* 0x000e220000000800 */
[----:B------:R-:W-:-:S07]  /*22190*/  LOP3.LUT R24, RZ, R6, RZ, 0x33, !PT ;  /* 0x00000006ff187212 */ /* 0x000fce00078e33ff */
        /* <DEDUP_REMOVED lines=12> */
.L_x_553:
[----:B-1----:R-:W-:Y:S01]  /*22260*/  SHF.R.U64 R3, R2, R17, R3 ;  /* 0x0000001102037219 */ /* 0x002fe20000001203 */
[----:B--2---:R-:W-:Y:S01]  /*22270*/  VIADD R7, R16, 0xffffffff ;  /* 0xffffffff10077836 */ /* 0x004fe20000000000 */
[----:B------:R-:W-:Y:S01]  /*22280*/  LOP3.LUT R0, R13, R24, RZ, 0xc0, !PT ;  /* 0x000000180d007212 */ /* 0x000fe200078ec0ff */
[----:B------:R-:W-:Y:S02]  /*22290*/  IMAD.MOV R12, RZ, RZ, -R12 ;  /* 0x000000ffff0c7224 */ /* 0x000fe400078e0a0c */
[----:B------:R-:W-:Y:S02]  /*222a0*/  IMAD.MOV R2, RZ, RZ, -R3 ;  /* 0x000000ffff027224 */ /* 0x000fe400078e0a03 */
[----:B------:R-:W-:Y:S01]  /*222b0*/  IMAD R5, R22, R3, R0 ;  /* 0x0000000316057224 */ /* 0x000fe200078e0200 */
[----:B------:R-:W-:Y:S01]  /*222c0*/  LOP3.LUT R3, R8, R7, RZ, 0xc0, !PT ;  /* 0x0000000708037212 */ /* 0x000fe200078ec0ff */
[----:B------:R-:W-:Y:S02]  /*222d0*/  @P4 IMAD R18, R14, R12, R11 ;  /* 0x0000000c0e124224 */ /* 0x000fe400078e020b */
[----:B0-----:R-:W-:-:S02]  /*222e0*/  IMAD R0, R2, R19, R15 ;  /* 0x0000001302007224 */ /* 0x001fc400078e020f */
[----:B------:R-:W-:Y:S02]  /*222f0*/  IMAD.MOV.U32 R4, RZ, RZ, 0x1 ;  /* 0x00000001ff047424 */ /* 0x000fe400078e00ff */
[----:B------:R-:W-:Y:S02]  /*22300*/  IMAD R5, R5, R23, R18 ;  /* 0x0000001705057224 */ /* 0x000fe400078e0212 */
[----:B------:R-:W-:Y:S01]  /*22310*/  IMAD R2, R0, R16, R3 ;  /* 0x0000001000027224 */ /* 0x000fe200078e0203 */
[----:B------:R-:W-:-:S04]  /*22320*/  PRMT R0, R4, 0x7610, R0 ;  /* 0x0000761004007816 */ /* 0x000fc80000000000 */
[----:B------:R-:W-:Y:S02]  /*22330*/  SEL R4, R2, R5, !P4 ;  /* 0x0000000502047207 */ /* 0x000fe40006000000 */
[----:B------:R-:W-:-:S07]  /*22340*/  SEL R5, R5, R2, !P4 ;  /* 0x0000000205057207 */ /* 0x000fce0006000000 */
.L_x_551:
[----:B------:R-:W-:-:S08]  /*22350*/  NOP ;  /* 0x0000000000007918 */ /* 0x000fd00000000000 */
[----:B------:R-:W0:-:S00]  /*22360*/  USETMAXREG.DEALLOC.CTAPOOL 0x18 ;  /* 0x00000018000079c8 */ /* 0x000e0000080e0500 */
[----:B------:R-:W-:-:S13]  /*22370*/  ISETP.NE.AND P0, PT, RZ, UR8, PT ;  /* 0x00000008ff007c0c */ /* 0x000fda000bf05270 */
[----:B------:R-:W-:Y:S05]  /*22380*/  @P0 EXIT ;  /* 0x000000000000094d */ /* 0x000fea0003800000 */
[----:B0-----:R-:W-:Y:S01]  /*22390*/  LOP3.LUT P0, RZ, R0, 0xff, RZ, 0xc0, !PT ;  /* 0x000000ff00ff7812 */ /* 0x001fe2000780c0ff */
[----:B------:R-:W-:Y:S02]  /*223a0*/  IMAD.MOV.U32 R6, RZ, RZ, 0x1 ;  /* 0x00000001ff067424 */ /* 0x000fe400078e00ff */
[----:B------:R-:W-:-:S10]  /*223b0*/  IMAD.MOV.U32 R7, RZ, RZ, RZ ;  /* 0x000000ffff077224 */ /* 0x000fd400078e00ff */
[----:B------:R-:W-:Y:S05]  /*223c0*/  @!P0 BRA `(.L_x_554) ;  /* 0x0000000c00448947 */ /* 0x000fea0003800000 */
[----:B------:R-:W0:Y:S01]  /*223d0*/  LDC R0, c[0x0][0x28c] ;  /* 0x0000a300ff007b82 */ /* 0x000e220000000800 */
[----:B------:R-:W1:Y:S01]  /*223e0*/  S2R R2, SR_TID.X ;  /* 0x0000000000027919 */ /* 0x000e620000002100 */
[----:B------:R-:W-:Y:S01]  /*223f0*/  ULDC UR5, c[0x0][0x658] ;  /* 0x0001960000057ab9 */ /* 0x000fe20000000800 */
[----:B------:R-:W-:Y:S01]  /*22400*/  UMOV UR7, 0xffffffff ;  /* 0xffffffff00077882 */ /* 0x000fe20000000000 */
[----:B------:R-:W-:Y:S01]  /*22410*/  ULDC UR6, c[0x0][0xc] ;  /* 0x0000030000067ab9 */ /* 0x000fe20000000800 */
[----:B------:R-:W-:Y:S01]  /*22420*/  USHF.L.U32 UR8, UR7, UR5, URZ ;  /* 0x0000000507087299 */ /* 0x000fe2000800063f */
[----:B------:R-:W-:Y:S01]  /*22430*/  BSSY B0, `(.L_x_554) ;  /* 0x00000ca000007945 */ /* 0x000fe20003800000 */
[----:B------:R-:W-:Y:S01]  /*22440*/  UMOV UR9, 0x1 ;  /* 0x0000000100097882 */ /* 0x000fe20000000000 */
[----:B------:R-:W-:Y:S01]  /*22450*/  ULDC UR7, c[0x0][0x10] ;  /* 0x0000040000077ab9 */ /* 0x000fe20000000800 */
[----:B------:R-:W-:Y:S01]  /*22460*/  USHF.L.U32 UR18, UR9, UR5, URZ ;  /* 0x0000000509127299 */ /* 0x000fe2000800063f */
[----:B------:R-:W-:Y:S01]  /*22470*/  IMAD.MOV.U32 R9, RZ, RZ, 0x1 ;  /* 0x00000001ff097424 */ /* 0x000fe200078e00ff */
[----:B------:R-:W-:Y:S01]  /*22480*/  UIMAD.WIDE.U32 UR6, UR6, UR7, URZ ;  /* 0x00000007060672a5 */ /* 0x000fe2000f8e003f */
[----:B------:R-:W-:Y:S01]  /*22490*/  IMAD.MOV.U32 R6, RZ, RZ, 0x1 ;  /* 0x00000001ff067424 */ /* 0x000fe200078e00ff */
[----:B------:R-:W-:Y:S01]  /*224a0*/  ULDC UR5, c[0x0][0x14] ;  /* 0x0000050000057ab9 */ /* 0x000fe20000000800 */
[----:B------:R-:W-:Y:S01]  /*224b0*/  IMAD.MOV.U32 R7, RZ, RZ, RZ ;  /* 0x000000ffff077224 */ /* 0x000fe200078e00ff */
[----:B------:R-:W-:-:S02]  /*224c0*/  UIMAD.WIDE.U32 UR20, UR6, UR5, URZ ;  /* 0x00000005061472a5 */ /* 0x000fc4000f8e003f */
[----:B------:R-:W-:Y:S01]  /*224d0*/  UIMAD UR16, UR7, UR5, URZ ;  /* 0x00000005071072a4 */ /* 0x000fe2000f8e023f */
[----:B------:R-:W-:Y:S01]  /*224e0*/  ULDC UR4, c[0x0][0x600] ;  /* 0x0001800000047ab9 */ /* 0x000fe20000000800 */
[----:B------:R-:W-:Y:S02]  /*224f0*/  ULOP3.LUT UR24, UR13, 0x2, URZ, 0xfc, !UPT ;  /* 0x000000020d187892 */ /* 0x000fe4000f8efc3f */
[----:B------:R-:W-:Y:S01]  /*22500*/  UIADD3 UR4, UR4, -0x1, URZ ;  /* 0xffffffff04047890 */ /* 0x000fe2000fffe03f */
[----:B0-----:R-:W-:Y:S01]  /*22510*/  VIADD R0, R0, 0x1f ;  /* 0x0000001f00007836 */ /* 0x001fe20000000000 */
[----:B------:R-:W-:Y:S02]  /*22520*/  ULOP3.LUT UR17, URZ, UR8, URZ, 0x33, !UPT ;  /* 0x000000083f117292 */ /* 0x000fe4000f8e333f */
[----:B------:R-:W-:Y:S02]  /*22530*/  UIADD3 UR16, UR21, UR16, URZ ;  /* 0x0000001015107290 */ /* 0x000fe4000fffe03f */
[----:B------:R-:W-:Y:S01]  /*22540*/  SHF.R.S32.HI R3, RZ, 0x1f, R0 ;  /* 0x0000001fff037819 */ /* 0x000fe20000011400 */
[----:B------:R-:W-:-:S03]  /*22550*/  ULDC.64 UR22, c[0x0][0x198] ;  /* 0x0000660000167ab9 */ /* 0x000fc60000000a00 */
[----:B------:R-:W-:Y:S02]  /*22560*/  LEA.HI R0, R3, R0, RZ, 0x5 ;  /* 0x0000000003007211 */ /* 0x000fe400078f28ff */
[C---:B-1----:R-:W-:Y:S02]  /*22570*/  LOP3.LUT P2, RZ, R2.reuse, 0x7f, RZ, 0xc0, !PT ;  /* 0x0000007f02ff7812 */ /* 0x042fe4000784c0ff */
[----:B------:R-:W-:Y:S02]  /*22580*/  SHF.R.S32.HI R0, RZ, 0x5, R0 ;  /* 0x00000005ff007819 */ /* 0x000fe40000011400 */
[----:B------:R-:W-:-:S03]  /*22590*/  LOP3.LUT P0, RZ, R2, 0x1f, RZ, 0xc0, !PT ;  /* 0x0000001f02ff7812 */ /* 0x000fc6000780c0ff */
[----:B------:R-:W-:Y:S01]  /*225a0*/  VIADD R14, R0, 0x1 ;  /* 0x00000001000e7836 */ /* 0x000fe20000000000 */
[----:B------:R-:W-:-:S13]  /*225b0*/  PLOP3.LUT P0, PT, P0, P2, PT, 0x8a, 0x0 ;  /* 0x000000000000781c */ /* 0x000fda0000705172 */
.L_x_566:
[----:B------:R-:W-:-:S03]  /*225c0*/  UMOV UR5, 0xffffffff ;  /* 0xffffffff00057882 */ /* 0x000fc60000000000 */
[----:B------:R-:W-:Y:S05]  /*225d0*/  BRA.DIV UR5, `(.L_x_555) ;  /* 0x0000001605247947 */ /* 0x000fea000b800000 */
[----:B------:R-:W-:-:S13]  /*225e0*/  ELECT P1, URZ, PT ;  /* 0x00000000003f782f */ /* 0x000fda0003820000 */
.L_x_587:
[----:B------:R-:W0:Y:S01]  /*225f0*/  LDC R2, c[0x0][0x28c] ;  /* 0x0000a300ff027b82 */ /* 0x000e220000000800 */
[----:B------:R-:W-:Y:S01]  /*22600*/  BSSY B1, `(.L_x_556) ;  /* 0x0000035000017945 */ /* 0x000fe20003800000 */
[----:B0-----:R-:W-:-:S13]  /*22610*/  ISETP.LT.OR P1, PT, R2, 0x1, !P1 ;  /* 0x000000010200780c */ /* 0x001fda0004f21670 */
[----:B------:R-:W-:Y:S05]  /*22620*/  @P1 BRA `(.L_x_557) ;  /* 0x0000000000c81947 */ /* 0x000fea0003800000 */
[----:B------:R-:W-:Y:S02]  /*22630*/  IMAD.SHL.U32 R4, R4, 0x100, RZ ;  /* 0x0000010004047824 */ /* 0x000fe400078e00ff */
[----:B------:R-:W-:Y:S02]  /*22640*/  IMAD.SHL.U32 R5, R5, 0x100, RZ ;  /* 0x0000010005057824 */ /* 0x000fe400078e00ff */
[----:B------:R-:W-:Y:S02]  /*22650*/  IMAD.MOV.U32 R13, RZ, RZ, RZ ;  /* 0x000000ffff0d7224 */ /* 0x000fe400078e00ff */
[----:B------:R-:W-:Y:S02]  /*22660*/  IMAD.MOV.U32 R3, RZ, RZ, R14 ;  /* 0x000000ffff037224 */ /* 0x000fe400078e000e */
[----:B------:R-:W-:Y:S02]  /*22670*/  IMAD.MOV.U32 R2, RZ, RZ, R6 ;  /* 0x000000ffff027224 */ /* 0x000fe400078e0006 */
[----:B------:R-:W-:-:S07]  /*22680*/  IMAD.MOV.U32 R8, RZ, RZ, R7 ;  /* 0x000000ffff087224 */ /* 0x000fce00078e0007 */
.L_x_561:
[----:B------:R-:W0:Y:S01]  /*22690*/  S2R R12, SR_CgaCtaId ;  /* 0x00000000000c7919 */ /* 0x000e220000008800 */
[----:B------:R-:W-:-:S04]  /*226a0*/  MOV R11, 0x400 ;  /* 0x00000400000b7802 */ /* 0x000fc80000000f00 */
[----:B0-----:R-:W-:Y:S02]  /*226b0*/  LEA R15, R12, R11, 0x18 ;  /* 0x0000000b0c0f7211 */ /* 0x001fe400078ec0ff */
[----:B------:R-:W-:Y:S01]  /*226c0*/  SHF.L.U32 R11, R2, 0x1f, RZ ;  /* 0x0000001f020b7819 */ /* 0x000fe200000006ff */
[----:B------:R-:W0:Y:S02]  /*226d0*/  @!P2 LDC R12, c[0x0][0x500] ;  /* 0x00014000ff0cab82 */ /* 0x000e240000000800 */
[----:B------:R-:W-:-:S04]  /*226e0*/  IMAD R16, R8, 0x8, R15 ;  /* 0x0000000808107824 */ /* 0x000fc800078e020f */
[----:B------:R-:W1:Y:S02]  /*226f0*/  SYNCS.PHASECHK.TRANS64.TRYWAIT P1, [R16+URZ+0x70], R11 ;  /* 0x0000700b100075a7 */ /* 0x000e64000802017f */
[----:B-1----:R-:W-:Y:S05]  /*22700*/  @!P1 BRA `(.L_x_558) ;  /* 0x0000001000f89947 */ /* 0x002fea0003800000 */
.L_x_588:
[----:B------:R-:W-:Y:S01]  /*22710*/  UPRMT UR5, UR24, 0x9910, URZ ;  /* 0x0000991018057896 */ /* 0x000fe2000800003f */
[----:B0-----:R0:W-:Y:S03]  /*22720*/  @!P2 SYNCS.ARRIVE.TRANS64 RZ, [R16+URZ], R12 ;  /* 0x0000000c10ffa9a7 */ /* 0x0011e6000800003f */
[----:B------:R-:W-:-:S06]  /*22730*/  UISETP.NE.AND UP0, UPT, UR5, 0x2, UPT ;  /* 0x000000020500788c */ /* 0x000fcc000bf05270 */
[----:B------:R-:W-:-:S13]  /*22740*/  PLOP3.LUT P1, PT, PT, PT, UP0, 0x80, 0x0 ;  /* 0x000000000000781c */ /* 0x000fda0003f2f008 */
[----:B0-----:R-:W-:Y:S05]  /*22750*/  @P1 BRA `(.L_x_559) ;  /* 0x0000000000041947 */ /* 0x001fea0003800000 */
[----:B------:R-:W-:Y:S01]  /*22760*/  BPT.TRAP 0x1 ;  /* 0x000000040000795c */ /* 0x000fe20000300000 */
.L_x_559:
[----:B------:R-:W-:Y:S05]  /*22770*/  @P0 BRA `(.L_x_560) ;  /* 0x0000000000040947 */ /* 0x000fea0003800000 */
[----:B------:R-:W-:Y:S01]  /*22780*/  BPT.TRAP 0x1 ;  /* 0x000000040000795c */ /* 0x000fe20000300000 */
.L_x_560:
[----:B------:R-:W-:Y:S01]  /*22790*/  IMAD R15, R8, 0x2000, R15 ;  /* 0x00002000080f7824 */ /* 0x000fe200078e020f */
[----:B------:R-:W-:Y:S01]  /*227a0*/  R2UR UR9, R16 ;  /* 0x00000000100972ca */ /* 0x000fe200000e0000 */
[----:B------:R-:W-:Y:S01]  /*227b0*/  VIADD R3, R3, 0xffffffff ;  /* 0xffffffff03037836 */ /* 0x000fe20000000000 */
[----:B------:R-:W-:Y:S01]  /*227c0*/  UIADD3 UR6, UP0, UR22, 0xf0, URZ ;  /* 0x000000f016067890 */ /* 0x000fe2000ff1e03f */
[----:B------:R-:W-:Y:S01]  /*227d0*/  R2UR UR11, R5 ;  /* 0x00000000050b72ca */ /* 0x000fe200000e0000 */
[----:B------:R-:W-:Y:S01]  /*227e0*/  UIADD3 UR26, UP1, UR22, 0x1f0, URZ ;  /* 0x000001f0161a7890 */ /* 0x000fe2000ff3e03f */
[----:B------:R-:W-:Y:S01]  /*227f0*/  R2UR UR5, R15 ;  /* 0x000000000f0572ca */ /* 0x000fe200000e0000 */
[----:B------:R-:W-:Y:S01]  /*22800*/  UIADD3.X UR7, URZ, UR23, URZ, UP0, !UPT ;  /* 0x000000173f077290 */ /* 0x000fe200087fe43f */
[----:B------:R-:W-:Y:S01]  /*22810*/  R2UR UR10, R13 ;  /* 0x000000000d0a72ca */ /* 0x000fe200000e0000 */
[----:B------:R-:W-:Y:S01]  /*22820*/  VIADD R8, R8, 0x1 ;  /* 0x0000000108087836 */ /* 0x000fe20000000000 */
[----:B------:R-:W-:Y:S01]  /*22830*/  R2UR UR12, R10 ;  /* 0x000000000a0c72ca */ /* 0x000fe200000e0000 */
[----:B------:R-:W-:Y:S01]  /*22840*/  UIADD3.X UR27, URZ, UR23, URZ, UP1, !UPT ;  /* 0x000000173f1b7290 */ /* 0x000fe20008ffe43f */
[----:B------:R-:W-:Y:S01]  /*22850*/  R2UR UR19, R4 ;  /* 0x00000000041372ca */ /* 0x000fe200000e0000 */
[----:B------:R-:W-:Y:S01]  /*22860*/  UMOV UR14, 0x0 ;  /* 0x00000000000e7882 */ /* 0x000fe20000000000 */
[----:B------:R-:W-:Y:S01]  /*22870*/  ISETP.GT.AND P3, PT, R3, 0x1, PT ;  /* 0x000000010300780c */ /* 0x000fe20003f64270 */
[----:B------:R-:W-:Y:S01]  /*22880*/  UMOV UR15, 0x10000000 ;  /* 0x10000000000f7882 */ /* 0x000fe20000000000 */
[----:B------:R-:W-:Y:S01]  /*22890*/  ISETP.NE.AND P1, PT, R8, 0xe, PT ;  /* 0x0000000e0800780c */ /* 0x000fe20003f25270 */
[----:B------:R-:W-:-:S02]  /*228a0*/  VIADD R13, R13, 0x20 ;  /* 0x000000200d0d7836 */ /* 0x000fc40000000000 */
[----:B------:R-:W-:Y:S01]  /*228b0*/  UIADD3 UR8, UR5, 0x200, URZ ;  /* 0x0000020005087890 */ /* 0x000fe2000fffe03f */
[----:B-1----:R-:W-:Y:S01]  /*228c0*/  SEL R11, RZ, 0x1, P1 ;  /* 0x00000001ff0b7807 */ /* 0x002fe20000800000 */
[----:B------:R-:W-:Y:S01]  /*228d0*/  UIADD3 UR5, UR5, 0x1c200, URZ ;  /* 0x0001c20005057890 */ /* 0x000fe2000fffe03f */
[----:B------:R-:W-:Y:S02]  /*228e0*/  SEL R8, R8, RZ, P1 ;  /* 0x000000ff08087207 */ /* 0x000fe40000800000 */
[----:B------:R-:W-:-:S04]  /*228f0*/  LOP3.LUT R2, R2, R11, RZ, 0x3c, !PT ;  /* 0x0000000b02027212 */ /* 0x000fc800078e3cff */
[----:B------:R0:W-:Y:S02]  /*22900*/  UTMALDG.3D [UR8], [UR6], desc[UR14] ;  /* 0x00000e08060075b4 */ /* 0x0001e40008011000 */
[----:B0-----:R-:W-:Y:S01]  /*22910*/  UMOV UR8, UR5 ;  /* 0x0000000500087c82 */ /* 0x001fe20008000000 */
[----:B------:R-:W-:Y:S02]  /*22920*/  UMOV UR11, UR19 ;  /* 0x00000013000b7c82 */ /* 0x000fe40008000000 */
[----:B------:R0:W-:Y:S02]  /*22930*/  UTMALDG.3D [UR8], [UR26], desc[UR14] ;  /* 0x00000e081a0075b4 */ /* 0x0001e40008011000 */
[----:B0-----:R-:W-:Y:S05]  /*22940*/  @P3 BRA `(.L_x_561) ;  /* 0xfffffffc00503947 */ /* 0x001fea000383ffff */
.L_x_557:
[----:B------:R-:W-:Y:S05]  /*22950*/  BSYNC B1 ;  /* 0x0000000000017941 */ /* 0x000fea0003800000 */
.L_x_556:
[----:B------:R-:W2:Y:S01]  /*22960*/  LDL.LU R16, [R1+0x458] ;  /* 0x0004580001107983 */ /* 0x000ea20000300800 */
[----:B------:R-:W-:Y:S01]  /*22970*/  LOP3.LUT P1, RZ, R9, 0xff, RZ, 0xc0, !PT ;  /* 0x000000ff09ff7812 */ /* 0x000fe2000782c0ff */
[C---:B------:R-:W-:Y:S01]  /*22980*/  IMAD.IADD R4, R0.reuse, 0x1, R7 ;  /* 0x0000000100047824 */ /* 0x040fe200078e0207 */
[----:B------:R-:W-:Y:S01]  /*22990*/  ULDC.64 UR6, c[0x0][0x650] ;  /* 0x0001940000067ab9 */ /* 0x000fe20000000a00 */
[----:B------:R-:W3:Y:S01]  /*229a0*/  LDL.LU R15, [R1+0x45c] ;  /* 0x00045c00010f7983 */ /* 0x000ee20000300800 */
[----:B------:R-:W-:Y:S01]  /*229b0*/  ISETP.GE.U32.AND P3, PT, R0, 0xe, PT ;  /* 0x0000000e0000780c */ /* 0x000fe20003f66070 */
[----:B------:R-:W-:Y:S01]  /*229c0*/  BSSY B1, `(.L_x_562) ;  /* 0x000006e000017945 */ /* 0x000fe20003800000 */
[----:B------:R-:W-:Y:S01]  /*229d0*/  IMAD.MOV.U32 R10, RZ, RZ, -0x1 ;  /* 0xffffffffff0a7424 */ /* 0x000fe200078e00ff */
[----:B------:R-:W-:-:S06]  /*229e0*/  PRMT R9, RZ, 0x7610, R9 ;  /* 0x00007610ff097816 */ /* 0x000fcc0000000009 */
[----:B------:R-:W0:Y:S01]  /*229f0*/  @P1 S2R R3, SR_CgaCtaId ;  /* 0x0000000000031919 */ /* 0x000e220000008800 */
[----:B------:R-:W-:-:S04]  /*22a00*/  @P1 MOV R2, 0x400 ;  /* 0x0000040000021802 */ /* 0x000fc80000000f00 */
[----:B0-----:R-:W-:-:S04]  /*22a10*/  @P1 LEA R2, R3, R2, 0x18 ;  /* 0x0000000203021211 */ /* 0x001fc800078ec0ff */
[----:B------:R0:W-:Y:S01]  /*22a20*/  @P1 SYNCS.ARRIVE.TRANS64.A1T0 RZ, [R2+URZ+0xf8], RZ ;  /* 0x0000f8ff02ff19a7 */ /* 0x0001e2000810003f */
[----:B------:R-:W-:-:S04]  /*22a30*/  ISETP.GT.U32.AND P1, PT, R4, 0xd, PT ;  /* 0x0000000d0400780c */ /* 0x000fc80003f24070 */
[----:B------:R-:W-:Y:S02]  /*22a40*/  ISETP.LT.U32.AND P1, PT, R0, 0xe, P1 ;  /* 0x0000000e0000780c */ /* 0x000fe40000f21070 */
[----:B0-----:R-:W-:-:S05]  /*22a50*/  SHF.R.U32.HI R2, RZ, 0x1, R4 ;  /* 0x00000001ff027819 */ /* 0x001fca0000011604 */
[----:B------:R-:W-:-:S05]  /*22a60*/  IMAD.WIDE.U32 R2, R2, -0x6db6db6d, RZ ;  /* 0x9249249302027825 */ /* 0x000fca00078e00ff */
[----:B------:R-:W-:Y:S02]  /*22a70*/  SHF.R.U32.HI R5, RZ, 0x2, R3 ;  /* 0x00000002ff057819 */ /* 0x000fe40000011603 */
[----:B------:R-:W-:Y:S02]  /*22a80*/  SEL R3, RZ, 0x1, !P1 ;  /* 0x00000001ff037807 */ /* 0x000fe40004800000 */
[----:B------:R-:W-:Y:S01]  /*22a90*/  PRMT R2, RZ, 0x7610, R2 ;  /* 0x00007610ff027816 */ /* 0x000fe20000000002 */
[----:B------:R-:W-:Y:S01]  /*22aa0*/  IMAD R7, R5, -0xe, R4 ;  /* 0xfffffff205077824 */ /* 0x000fe200078e0204 */
[----:B------:R-:W-:Y:S01]  /*22ab0*/  LOP3.LUT R6, R6, R3, RZ, 0x3c, !PT ;  /* 0x0000000306067212 */ /* 0x000fe200078e3cff */
[----:B------:R-:W-:-:S03]  /*22ac0*/  IMAD.MOV.U32 R4, RZ, RZ, -0x1 ;  /* 0xffffffffff047424 */ /* 0x000fc600078e00ff */
[----:B------:R-:W-:Y:S01]  /*22ad0*/  @P3 LOP3.LUT R6, R6, 0x1, R5, 0x78, !PT ;  /* 0x0000000106063812 */ /* 0x000fe200078e7805 */
[----:B------:R-:W-:Y:S01]  /*22ae0*/  IMAD.MOV.U32 R5, RZ, RZ, -0x1 ;  /* 0xffffffffff057424 */ /* 0x000fe200078e00ff */
[----:B---3--:R-:W-:-:S04]  /*22af0*/  IADD3 R15, P1, R15, UR20, RZ ;  /* 0x000000140f0f7c10 */ /* 0x008fc8000ff3e0ff */
[----:B--2---:R-:W-:Y:S01]  /*22b00*/  IADD3.X R16, R16, UR16, RZ, P1, !PT ;  /* 0x0000001010107c10 */ /* 0x004fe20008ffe4ff */
[----:B------:R0:W-:Y:S01]  /*22b10*/  STL [R1+0x45c], R15 ;  /* 0x00045c0f01007387 */ /* 0x0001e20000100800 */
[----:B------:R-:W-:-:S03]  /*22b20*/  ISETP.GE.U32.AND P1, PT, R15, UR6, PT ;  /* 0x000000060f007c0c */ /* 0x000fc6000bf26070 */
[----:B------:R0:W-:Y:S01]  /*22b30*/  STL [R1+0x458], R16 ;  /* 0x0004581001007387 */ /* 0x0001e20000100800 */
[----:B------:R-:W-:-:S13]  /*22b40*/  ISETP.GE.U32.AND.EX P1, PT, R16, UR7, PT, P1 ;  /* 0x0000000710007c0c */ /* 0x000fda000bf26110 */
[----:B0-----:R-:W-:Y:S05]  /*22b50*/  @P1 BRA `(.L_x_563) ;  /* 0x0000000400501947 */ /* 0x001fea0003800000 */
[----:B------:R-:W0:Y:S01]  /*22b60*/  S2R R8, SR_CTAID.X ;  /* 0x0000000000087919 */ /* 0x000e220000002500 */
[----:B------:R-:W-:Y:S01]  /*22b70*/  ULDC UR5, c[0x0][0x150] ;  /* 0x0000540000057ab9 */ /* 0x000fe20000000800 */
[----:B------:R-:W1:Y:S01]  /*22b80*/  LDC R3, c[0x0][0x144] ;  /* 0x00005100ff037b82 */ /* 0x000e620000000800 */
[----:B------:R-:W-:Y:S01]  /*22b90*/  ULDC.64 UR6, c[0x0][0x628] ;  /* 0x00018a0000067ab9 */ /* 0x000fe20000000a00 */
[----:B------:R-:W2:Y:S01]  /*22ba0*/  S2R R5, SR_CTAID.Y ;  /* 0x0000000000057919 */ /* 0x000ea20000002600 */
[----:B------:R-:W-:Y:S01]  /*22bb0*/  ISETP.NE.U32.AND P1, PT, RZ, UR6, PT ;  /* 0x00000006ff007c0c */ /* 0x000fe2000bf25070 */
[----:B------:R-:W-:-:S03]  /*22bc0*/  ULDC UR8, c[0x0][0x630] ;  /* 0x00018c0000087ab9 */ /* 0x000fc60000000800 */
[----:B------:R-:W-:Y:S01]  /*22bd0*/  ISETP.NE.AND.EX P1, PT, RZ, UR7, PT, P1 ;  /* 0x00000007ff007c0c */ /* 0x000fe2000bf25310 */
[----:B------:R-:W3:Y:S01]  /*22be0*/  LDC R12, c[0x0][0x148] ;  /* 0x00005200ff0c7b82 */ /* 0x000ee20000000800 */
[----:B0-----:R-:W-:Y:S02]  /*22bf0*/  I2FP.F32.U32 R2, R8 ;  /* 0x0000000800027245 */ /* 0x001fe40000201000 */
[----:B--2---:R-:W-:-:S03]  /*22c00*/  I2FP.F32.U32 R4, R5 ;  /* 0x0000000500047245 */ /* 0x004fc60000201000 */
[----:B------:R-:W-:Y:S01]  /*22c10*/  FMUL R2, R2, UR5 ;  /* 0x0000000502027c20 */ /* 0x000fe20008400000 */
[----:B------:R-:W-:Y:S02]  /*22c20*/  ULDC UR5, c[0x0][0x154] ;  /* 0x0000550000057ab9 */ /* 0x000fe40000000800 */
[----:B------:R-:W-:-:S03]  /*22c30*/  FMUL R10, R4, UR5 ;  /* 0x00000005040a7c20 */ /* 0x000fc60008400000 */
[----:B------:R-:W0:Y:S08]  /*22c40*/  F2I.U32.TRUNC.NTZ R2, R2 ;  /* 0x0000000200027305 */ /* 0x000e30000020f000 */
[----:B------:R-:W2:Y:S01]  /*22c50*/  F2I.U32.TRUNC.NTZ R10, R10 ;  /* 0x0000000a000a7305 */ /* 0x000ea2000020f000 */
[----:B0-----:R-:W-:Y:S02]  /*22c60*/  IMAD.MOV R4, RZ, RZ, -R2 ;  /* 0x000000ffff047224 */ /* 0x001fe400078e0a02 */
[----:B------:R-:W-:-:S02]  /*22c70*/  IMAD.MOV.U32 R2, RZ, RZ, R15 ;  /* 0x000000ffff027224 */ /* 0x000fc400078e000f */
[----:B-1----:R-:W-:Y:S02]  /*22c80*/  IMAD R8, R3, R4, R8 ;  /* 0x0000000403087224 */ /* 0x002fe400078e0208 */
[----:B--2---:R-:W-:-:S04]  /*22c90*/  IMAD.MOV R3, RZ, RZ, -R10 ;  /* 0x000000ffff037224 */ /* 0x004fc800078e0a0a */
[----:B---3--:R-:W-:Y:S02]  /*22ca0*/  @P4 IMAD R8, R12, R3, R5 ;  /* 0x000000030c084224 */ /* 0x008fe400078e0205 */
[----:B------:R-:W-:Y:S01]  /*22cb0*/  IMAD.MOV.U32 R3, RZ, RZ, R16 ;  /* 0x000000ffff037224 */ /* 0x000fe200078e0010 */
[----:B------:R-:W-:Y:S06]  /*22cc0*/  @!P1 BRA `(.L_x_564) ;  /* 0x0000000000289947 */ /* 0x000fec0003800000 */
[----:B------:R-:W-:Y:S02]  /*22cd0*/  ULDC UR5, c[0x0][0x634] ;  /* 0x00018d0000057ab9 */ /* 0x000fe40000000800 */
[----:B------:R-:W-:-:S05]  /*22ce0*/  IADD3 R3, P1, R15, UR5, RZ ;  /* 0x000000050f037c10 */ /* 0x000fca000ff3e0ff */
[----:B------:R-:W-:-:S04]  /*22cf0*/  IMAD.X R11, RZ, RZ, R16, P1 ;  /* 0x000000ffff0b7224 */ /* 0x000fc800008e0610 */
[----:B------:R-:W-:-:S04]  /*22d00*/  IMAD.WIDE.U32 R4, R11, UR6, RZ ;  /* 0x000000060b047c25 */ /* 0x000fc8000f8e00ff */
[----:B------:R-:W-:-:S04]  /*22d10*/  IMAD.WIDE.U32 R4, P1, R3, UR7, R4 ;  /* 0x0000000703047c25 */ /* 0x000fc8000f820004 */
[----:B------:R-:W-:-:S04]  /*22d20*/  IMAD.WIDE.U32 R2, R3, UR6, RZ ;  /* 0x0000000603027c25 */ /* 0x000fc8000f8e00ff */
[----:B------:R-:W-:Y:S01]  /*22d30*/  IMAD.MOV.U32 R2, RZ, RZ, R5 ;  /* 0x000000ffff027224 */ /* 0x000fe200078e0005 */
[----:B------:R-:W-:Y:S01]  /*22d40*/  IADD3 RZ, P3, R3, R4, RZ ;  /* 0x0000000403ff7210 */ /* 0x000fe20007f7e0ff */
[----:B------:R-:W-:-:S04]  /*22d50*/  IMAD.X R3, RZ, RZ, RZ, P1 ;  /* 0x000000ffff037224 */ /* 0x000fc800008e06ff */
[----:B------:R-:W-:-:S08]  /*22d60*/  IMAD.WIDE.U32.X R2, R11, UR7, R2, P3 ;  /* 0x000000070b027c25 */ /* 0x000fd000098e0402 */
.L_x_564:
[--C-:B------:R-:W-:Y:S01]  /*22d70*/  SHF.R.U64 R10, R2, UR8, R3.reuse ;  /* 0x00000008020a7c19 */ /* 0x100fe20008001203 */
[----:B------:R-:W-:Y:S01]  /*22d80*/  ULDC.64 UR6, c[0x0][0x620] ;  /* 0x0001880000067ab9 */ /* 0x000fe20000000a00 */
[----:B------:R-:W-:Y:S01]  /*22d90*/  SHF.R.U32.HI R2, RZ, UR8, R3 ;  /* 0x00000008ff027c19 */ /* 0x000fe20008011603 */
[----:B------:R-:W-:Y:S01]  /*22da0*/  IMAD.MOV.U32 R3, RZ, RZ, R16 ;  /* 0x000000ffff037224 */ /* 0x000fe200078e0010 */
[----:B------:R-:W-:Y:S01]  /*22db0*/  IADD3 R11, P1, RZ, -R10, RZ ;  /* 0x8000000aff0b7210 */ /* 0x000fe20007f3e0ff */
[----:B------:R-:W-:-:S04]  /*22dc0*/  ULDC UR5, c[0x0][0x618] ;  /* 0x0001860000057ab9 */ /* 0x000fc80000000800 */
[----:B------:R-:W-:-:S04]  /*22dd0*/  IMAD.X R2, RZ, RZ, ~R2, P1 ;  /* 0x000000ffff027224 */ /* 0x000fc800008e0e02 */
[----:B------:R-:W-:-:S04]  /*22de0*/  IMAD R2, R2, UR6, RZ ;  /* 0x0000000602027c24 */ /* 0x000fc8000f8e02ff */
[----:B------:R-:W-:Y:S02]  /*22df0*/  IMAD R5, R11, UR7, R2 ;  /* 0x000000070b057c24 */ /* 0x000fe4000f8e0202 */
[----:B------:R-:W-:-:S04]  /*22e00*/  IMAD.MOV.U32 R2, RZ, RZ, R15 ;  /* 0x000000ffff027224 */ /* 0x000fc800078e000f */
[----:B------:R-:W-:Y:S01]  /*22e10*/  IMAD.WIDE.U32 R2, R11, UR6, R2 ;  /* 0x000000060b027c25 */ /* 0x000fe2000f8e0002 */
[----:B------:R-:W-:Y:S02]  /*22e20*/  ULDC.64 UR6, c[0x0][0x640] ;  /* 0x0001900000067ab9 */ /* 0x000fe40000000a00 */
[----:B------:R-:W-:Y:S01]  /*22e30*/  ISETP.NE.U32.AND P1, PT, RZ, UR6, PT ;  /* 0x00000006ff007c0c */ /* 0x000fe2000bf25070 */
[----:B------:R-:W-:-:S03]  /*22e40*/  IMAD.IADD R3, R3, 0x1, R5 ;  /* 0x0000000103037824 */ /* 0x000fc600078e0205 */
[----:B------:R-:W-:Y:S02]  /*22e50*/  ISETP.NE.AND.EX P1, PT, RZ, UR7, PT, P1 ;  /* 0x00000007ff007c0c */ /* 0x000fe4000bf25310 */
[--C-:B------:R-:W-:Y:S02]  /*22e60*/  SHF.R.U64 R11, R2, UR5, R3.reuse ;  /* 0x00000005020b7c19 */ /* 0x100fe40008001203 */
[----:B------:R-:W-:Y:S01]  /*22e70*/  SHF.R.U32.HI R2, RZ, UR5, R3 ;  /* 0x00000005ff027c19 */ /* 0x000fe20008011603 */
[----:B------:R-:W-:-:S03]  /*22e80*/  ULDC UR5, c[0x0][0x608] ;  /* 0x0001820000057ab9 */ /* 0x000fc60000000800 */
[--C-:B------:R-:W-:Y:S02]  /*22e90*/  SHF.R.U64 R12, R11, UR5, R2.reuse ;  /* 0x000000050b0c7c19 */ /* 0x100fe40008001202 */
[----:B------:R-:W-:Y:S01]  /*22ea0*/  SHF.R.U32.HI R3, RZ, UR5, R2 ;  /* 0x00000005ff037c19 */ /* 0x000fe20008011602 */
[----:B------:R-:W-:-:S03]  /*22eb0*/  ULDC UR5, c[0x0][0x658] ;  /* 0x0001960000057ab9 */ /* 0x000fc60000000800 */
[--C-:B------:R-:W-:Y:S02]  /*22ec0*/  SHF.R.U64 R13, R12, UR5, R3.reuse ;  /* 0x000000050c0d7c19 */ /* 0x100fe40008001203 */
[----:B------:R-:W-:-:S03]  /*22ed0*/  SHF.R.U32.HI R15, RZ, UR5, R3 ;  /* 0x00000005ff0f7c19 */ /* 0x000fc60008011603 */
[----:B------:R-:W-:Y:S02]  /*22ee0*/  IMAD.MOV.U32 R2, RZ, RZ, R13 ;  /* 0x000000ffff027224 */ /* 0x000fe400078e000d */
        /* <DEDUP_REMOVED lines=12> */
.L_x_565:
[----:B------:R-:W-:Y:S01]  /*22fb0*/  ULDC UR5, c[0x0][0x648] ;  /* 0x0001920000057ab9 */ /* 0x000fe20000000800 */
[----:B------:R-:W-:Y:S02]  /*22fc0*/  LOP3.LUT R12, R12, UR17, RZ, 0xc0, !PT ;  /* 0x000000110c0c7c12 */ /* 0x000fe4000f8ec0ff */
[----:B------:R-:W-:Y:S01]  /*22fd0*/  SHF.R.U64 R3, R2, UR5, R3 ;  /* 0x0000000502037c19 */ /* 0x000fe20008001203 */
[----:B------:R-:W-:-:S04]  /*22fe0*/  ULDC UR5, c[0x0][0x638] ;  /* 0x00018e0000057ab9 */ /* 0x000fc80000000800 */
[----:B------:R-:W-:Y:S02]  /*22ff0*/  IMAD.MOV R2, RZ, RZ, -R3 ;  /* 0x000000ffff027224 */ /* 0x000fe400078e0a03 */
[----:B------:R-:W-:Y:S02]  /*23000*/  IMAD R5, R3, UR18, R12 ;  /* 0x0000001203057c24 */ /* 0x000fe4000f8e020c */
[----:B------:R-:W-:Y:S01]  /*23010*/  IMAD R13, R2, UR5, R13 ;  /* 0x00000005020d7c24 */ /* 0x000fe2000f8e020d */
[----:B------:R-:W-:Y:S01]  /*23020*/  ULDC UR5, c[0x0][0x610] ;  /* 0x0001840000057ab9 */ /* 0x000fe20000000800 */
[----:B------:R-:W-:Y:S01]  /*23030*/  LOP3.LUT R2, R11, UR4, RZ, 0xc0, !PT ;  /* 0x000000040b027c12 */ /* 0x000fe2000f8ec0ff */
[----:B------:R-:W-:Y:S01]  /*23040*/  IMAD R8, R5, UR5, R8 ;  /* 0x0000000505087c24 */ /* 0x000fe2000f8e0208 */
[----:B------:R-:W-:-:S03]  /*23050*/  ULDC UR5, c[0x0][0x600] ;  /* 0x0001800000057ab9 */ /* 0x000fc60000000800 */
[----:B------:R-:W-:Y:S02]  /*23060*/  IMAD R13, R13, UR5, R2 ;  /* 0x000000050d0d7c24 */ /* 0x000fe4000f8e0202 */
[----:B------:R-:W-:-:S03]  /*23070*/  IMAD.MOV.U32 R2, RZ, RZ, 0x1 ;  /* 0x00000001ff027424 */ /* 0x000fc600078e00ff */
[----:B------:R-:W-:Y:S02]  /*23080*/  SEL R4, R13, R8, !P4 ;  /* 0x000000080d047207 */ /* 0x000fe40006000000 */
[----:B------:R-:W-:-:S07]  /*23090*/  SEL R5, R8, R13, !P4 ;  /* 0x0000000d08057207 */ /* 0x000fce0006000000 */
.L_x_563:
[----:B------:R-:W-:Y:S05]  /*230a0*/  BSYNC B1 ;  /* 0x0000000000017941 */ /* 0x000fea0003800000 */
.L_x_562:
[----:B------:R-:W-:-:S13]  /*230b0*/  LOP3.LUT P1, RZ, R2, 0xff, RZ, 0xc0, !PT ;  /* 0x000000ff02ff7812 */ /* 0x000fda000782c0ff */
[----:B------:R-:W-:Y:S05]  /*230c0*/  @P1 BRA `(.L_x_566) ;  /* 0xfffffff4003c1947 */ /* 0x000fea000383ffff */
[----:B------:R-:W-:Y:S05]  /*230d0*/  BSYNC B0 ;  /* 0x0000000000007941 */ /* 0x000fea0003800000 */
.L_x_554:
[----:B------:R-:W-:-:S03]  /*230e0*/  UMOV UR5, 0xffffffff ;  /* 0xffffffff00057882 */ /* 0x000fc60000000000 */
[----:B------:R-:W-:Y:S05]  /*230f0*/  BRA.DIV UR5, `(.L_x_567) ;  /* 0x0000000a05907947 */ /* 0x000fea000b800000 */
[----:B------:R-:W-:-:S13]  /*23100*/  ELECT P0, URZ, PT ;  /* 0x00000000003f782f */ /* 0x000fda0003800000 */
.L_x_591:
[----:B------:R-:W-:Y:S04]  /*23110*/  BSSY B0, `(.L_x_568) ;  /* 0x0000086000007945 */ /* 0x000fe80003800000 */
[----:B------:R-:W-:Y:S05]  /*23120*/  @!P0 BRA `(.L_x_569) ;  /* 0x0000000800108947 */ /* 0x000fea0003800000 */
[----:B------:R-:W-:-:S04]  /*23130*/  ULOP3.LUT UR5, UR13, 0x2, URZ, 0xfc, !UPT ;  /* 0x000000020d057892 */ /* 0x000fc8000f8efc3f */
[----:B------:R-:W-:-:S06]  /*23140*/  UISETP.NE.AND UP0, UPT, UR5, 0x3, UPT ;  /* 0x000000030500788c */ /* 0x000fcc000bf05270 */
[----:B------:R-:W-:-:S13]  /*23150*/  PLOP3.LUT P0, PT, PT, PT, UP0, 0x80, 0x0 ;  /* 0x000000000000781c */ /* 0x000fda0003f0f008 */
[----:B------:R-:W-:Y:S05]  /*23160*/  @!P0 BRA `(.L_x_570) ;  /* 0x0000000000048947 */ /* 0x000fea0003800000 */
[----:B------:R-:W-:Y:S01]  /*23170*/  BPT.TRAP 0x1 ;  /* 0x000000040000795c */ /* 0x000fe20000300000 */
.L_x_570:
[----:B------:R-:W0:Y:S01]  /*23180*/  S2R R3, SR_CgaCtaId ;  /* 0x0000000000037919 */ /* 0x000e220000008800 */
[----:B------:R-:W-:Y:S02]  /*23190*/  MOV R0, 0x400 ;  /* 0x0000040000007802 */ /* 0x000fe40000000f00 */
[----:B------:R-:W-:Y:S02]  /*231a0*/  SHF.L.U32 R2, R6, 0x1f, RZ ;  /* 0x0000001f06027819 */ /* 0x000fe400000006ff */
[----:B0-----:R-:W-:-:S05]  /*231b0*/  LEA R0, R3, R0, 0x18 ;  /* 0x0000000003007211 */ /* 0x001fca00078ec0ff */
[----:B------:R-:W-:-:S04]  /*231c0*/  VIADD R0, R0, 0x70 ;  /* 0x0000007000007836 */ /* 0x000fc80000000000 */
[----:B------:R-:W-:-:S04]  /*231d0*/  IMAD R3, R7, 0x8, R0 ;  /* 0x0000000807037824 */ /* 0x000fc800078e0200 */
[----:B------:R-:W0:Y:S02]  /*231e0*/  SYNCS.PHASECHK.TRANS64.TRYWAIT P0, [R3+URZ], R2 ;  /* 0x00000002030075a7 */ /* 0x000e24000800017f */
[----:B0-----:R-:W-:Y:S05]  /*231f0*/  @!P0 BRA `(.L_x_571) ;  /* 0x0000000800748947 */ /* 0x001fea0003800000 */
.L_x_592:
[----:B------:R-:W-:-:S05]  /*23200*/  VIADD R7, R7, 0x1 ;  /* 0x0000000107077836 */ /* 0x000fca0000000000 */
[----:B------:R-:W-:-:S04]  /*23210*/  ISETP.NE.AND P0, PT, R7, 0xe, PT ;  /* 0x0000000e0700780c */ /* 0x000fc80003f05270 */
[----:B0-----:R-:W-:Y:S02]  /*23220*/  SEL R3, RZ, 0x1, P0 ;  /* 0x00000001ff037807 */ /* 0x001fe40000000000 */
[----:B------:R-:W-:Y:S02]  /*23230*/  SEL R7, R7, RZ, P0 ;  /* 0x000000ff07077207 */ /* 0x000fe40000000000 */
[----:B------:R-:W-:-:S03]  /*23240*/  LOP3.LUT R6, R6, R3, RZ, 0x3c, !PT ;  /* 0x0000000306067212 */ /* 0x000fc600078e3cff */
[----:B------:R-:W-:Y:S01]  /*23250*/  IMAD R3, R7, 0x8, R0 ;  /* 0x0000000807037824 */ /* 0x000fe200078e0200 */
[----:B------:R-:W-:-:S04]  /*23260*/  SHF.L.U32 R2, R6, 0x1f, RZ ;  /* 0x0000001f06027819 */ /* 0x000fc800000006ff */
[----:B------:R-:W0:Y:S02]  /*23270*/  SYNCS.PHASECHK.TRANS64.TRYWAIT P0, [R3+URZ], R2 ;  /* 0x00000002030075a7 */ /* 0x000e24000800017f */
[----:B0-----:R-:W-:Y:S05]  /*23280*/  @!P0 BRA `(.L_x_572) ;  /* 0x0000000800648947 */ /* 0x001fea0003800000 */
.L_x_593:
[----:B0-----:R-:W-:-:S05]  /*23290*/  VIADD R2, R7, 0x1 ;  /* 0x0000000107027836 */ /* 0x001fca0000000000 */
[----:B------:R-:W-:-:S04]  /*232a0*/  ISETP.NE.AND P0, PT, R2, 0xe, PT ;  /* 0x0000000e0200780c */ /* 0x000fc80003f05270 */
[----:B------:R-:W-:Y:S02]  /*232b0*/  SEL R3, RZ, 0x1, P0 ;  /* 0x00000001ff037807 */ /* 0x000fe40000000000 */
[----:B------:R-:W-:Y:S02]  /*232c0*/  SEL R5, R2, RZ, P0 ;  /* 0x000000ff02057207 */ /* 0x000fe40000000000 */
[----:B------:R-:W-:-:S03]  /*232d0*/  LOP3.LUT R6, R6, R3, RZ, 0x3c, !PT ;  /* 0x0000000306067212 */ /* 0x000fc600078e3cff */
[----:B------:R-:W-:Y:S01]  /*232e0*/  IMAD R3, R5, 0x8, R0 ;  /* 0x0000000805037824 */ /* 0x000fe200078e0200 */
[----:B------:R-:W-:-:S04]  /*232f0*/  SHF.L.U32 R2, R6, 0x1f, RZ ;  /* 0x0000001f06027819 */ /* 0x000fc800000006ff */
[----:B------:R-:W0:Y:S02]  /*23300*/  SYNCS.PHASECHK.TRANS64.TRYWAIT P0, [R3+URZ], R2 ;  /* 0x00000002030075a7 */ /* 0x000e24000800017f */
[----:B0-----:R-:W-:Y:S05]  /*23310*/  @!P0 BRA `(.L_x_573) ;  /* 0x0000000800548947 */ /* 0x001fea0003800000 */
.L_x_594:
        /* <DEDUP_REMOVED lines=9> */
.L_x_595:
        /* <DEDUP_REMOVED lines=9> */
.L_x_596:
        /* <DEDUP_REMOVED lines=9> */
.L_x_597:
        /* <DEDUP_REMOVED lines=9> */
.L_x_598:
        /* <DEDUP_REMOVED lines=9> */
.L_x_599:
        /* <DEDUP_REMOVED lines=9> */
.L_x_600:
        /* <DEDUP_REMOVED lines=9> */
.L_x_601:
        /* <DEDUP_REMOVED lines=9> */
.L_x_602:
        /* <DEDUP_REMOVED lines=9> */
.L_x_603:
        /* <DEDUP_REMOVED lines=9> */
.L_x_604:
[----:B0-----:R-:W-:-:S05]  /*238c0*/  VIADD R2, R5, 0x1 ;  /* 0x0000000105027836 */ /* 0x001fca0000000000 */
[----:B------:R-:W-:-:S04]  /*238d0*/  ISETP.NE.AND P0, PT, R2, 0xe, PT ;  /* 0x0000000e0200780c */ /* 0x000fc80003f05270 */
[----:B------:R-:W-:Y:S02]  /*238e0*/  SEL R4, RZ, 0x1, P0 ;  /* 0x00000001ff047807 */ /* 0x000fe40000000000 */
[----:B------:R-:W-:Y:S02]  /*238f0*/  SEL R3, R2, RZ, P0 ;  /* 0x000000ff02037207 */ /* 0x000fe40000000000 */
[----:B------:R-:W-:-:S03]  /*23900*/  LOP3.LUT R4, R7, R4, RZ, 0x3c, !PT ;  /* 0x0000000407047212 */ /* 0x000fc600078e3cff */
[----:B------:R-:W-:Y:S01]  /*23910*/  IMAD R3, R3, 0x8, R0 ;  /* 0x0000000803037824 */ /* 0x000fe200078e0200 */
[----:B------:R-:W-:-:S07]  /*23920*/  SHF.L.U32 R0, R4, 0x1f, RZ ;  /* 0x0000001f04007819 */ /* 0x000fce00000006ff */
.L_x_584:
[----:B0-----:R0:W1:Y:S02]  /*23930*/  SYNCS.PHASECHK.TRANS64.TRYWAIT P0, [R3+URZ], R0 ;  /* 0x00000000030075a7 */ /* 0x001064000800017f */
[----:B-1----:R-:W-:Y:S05]  /*23940*/  @!P0 NANOSLEEP.SYNCS 0x989680 ;  /* 0x009896800000895d */ /* 0x002fea0003900000 */
[----:B------:R-:W1:Y:S02]  /*23950*/  @!P0 SYNCS.PHASECHK.TRANS64 P0, [R3+URZ], R0 ;  /* 0x00000000030085a7 */ /* 0x000e64000800007f */
[----:B-1----:R-:W-:Y:S05]  /*23960*/  @!P0 BRA `(.L_x_584) ;  /* 0xfffffffc00f08947 */ /* 0x002fea000383ffff */
.L_x_569:
[----:B------:R-:W-:Y:S05]  /*23970*/  BSYNC B0 ;  /* 0x0000000000007941 */ /* 0x000fea0003800000 */
.L_x_568:
[----:B------:R-:W-:Y:S05]  /*23980*/  EXIT ;  /* 0x000000000000794d */ /* 0x000fea0003800000 */
.L_x_18:
[----:B-1----:R-:W-:-:S04]  /*23990*/  IMAD.U32 R3, RZ, RZ, UR7 ;  /* 0x00000007ff037e24 */ /* 0x002fc8000f8e00ff */
[----:B------:R1:W4:Y:S03]  /*239a0*/  SYNCS.PHASECHK.TRANS64.TRYWAIT P0, [R3+URZ], R0 ;  /* 0x00000000030075a7 */ /* 0x000326000800017f */
[----:B----4-:R-:W-:Y:S05]  /*239b0*/  @!P0 NANOSLEEP.SYNCS 0x989680 ;  /* 0x009896800000895d */ /* 0x010fea0003900000 */
[----:B------:R-:W4:Y:S02]  /*239c0*/  @!P0 SYNCS.PHASECHK.TRANS64 P0, [R3+URZ], R0 ;  /* 0x00000000030085a7 */ /* 0x000f24000800007f */
[----:B----4-:R-:W-:Y:S05]  /*239d0*/  @!P0 BRA `(.L_x_18) ;  /* 0xfffffffc00ec8947 */ /* 0x010fea000383ffff */
[----:B------:R-:W-:Y:S05]  /*239e0*/  BRA `(.L_x_17) ;  /* 0xfffffdf000b07947 */ /* 0x000fea000383ffff */
.L_x_24:
[----:B-----5:R4:W-:Y:S02]  /*239f0*/  STL [R1+0x470], R0 ;  /* 0x0004700001007387 */ /* 0x0209e40000100800 */
[----:B----4-:R-:W-:-:S04]  /*23a00*/  IMAD.U32 R0, RZ, RZ, UR15 ;  /* 0x0000000fff007e24 */ /* 0x010fc8000f8e00ff */
[----:B------:R4:W0:Y:S03]  /*23a10*/  SYNCS.PHASECHK.TRANS64.TRYWAIT P0, [R0+URZ], R3 ;  /* 0x00000003000075a7 */ /* 0x000826000800017f */
[----:B0-----:R-:W-:Y:S05]  /*23a20*/  @!P0 NANOSLEEP.SYNCS 0x989680 ;  /* 0x009896800000895d */ /* 0x001fea0003900000 */
[----:B------:R4:W0:Y:S02]  /*23a30*/  @!P0 SYNCS.PHASECHK.TRANS64 P0, [R0+URZ], R3 ;  /* 0x00000003000085a7 */ /* 0x000824000800007f */
[----:B----4-:R4:W5:Y:S02]  /*23a40*/  LDL.LU R0, [R1+0x470] ;  /* 0x0004700001007983 */ /* 0x0109640000300800 */
[----:B0---4-:R-:W-:Y:S05]  /*23a50*/  @!P0 BRA `(.L_x_24) ;  /* 0xfffffffc00e48947 */ /* 0x011fea000383ffff */
[----:B------:R-:W-:Y:S05]  /*23a60*/  BRA `(.L_x_23) ;  /* 0xfffffe2800907947 */ /* 0x000fea000383ffff */
.L_x_555:
[----:B------:R-:W-:Y:S01]  /*23a70*/  BSSY B1, `(.L_x_585) ;  /* 0x0000006000017945 */ /* 0x000fe20003800000 */
[----:B------:R-:W-:-:S07]  /*23a80*/  IMAD.MOV.U32 R2, RZ, RZ, -0x1 ;  /* 0xffffffffff027424 */ /* 0x000fce00078e00ff */
[----:B------:R-:W-:Y:S05]  /*23a90*/  WARPSYNC.COLLECTIVE R2, `(.L_x_586) ;  /* 0x00000000020c7348 */ /* 0x000fea0003c00000 */
[----:B------:R-:W-:Y:S02]  /*23aa0*/  ELECT P1, UR62, PT ;  /* 0x00000000003e782f */ /* 0x000fe40003820000 */
[----:B------:R-:W-:Y:S01]  /*23ab0*/  MOV R2, UR62 ;  /* 0x0000003e00027c02 */ /* 0x000fe20008000f00 */
[----:B------:R-:W-:Y:S10]  /*23ac0*/  ENDCOLLECTIVE ;  /* 0x000000000000791b */ /* 0x000ff40003800000 */
.L_x_586:
[----:B------:R-:W-:Y:S05]  /*23ad0*/  BSYNC B1 ;  /* 0x0000000000017941 */ /* 0x000fea0003800000 */
.L_x_585:
[----:B------:R-:W-:Y:S05]  /*23ae0*/  BRA `(.L_x_587) ;  /* 0xffffffe800c07947 */ /* 0x000fea000383ffff */
.L_x_558:
[----:B-1----:R1:W2:Y:S02]  /*23af0*/  SYNCS.PHASECHK.TRANS64.TRYWAIT P1, [R16+URZ+0x70], R11 ;  /* 0x0000700b100075a7 */ /* 0x0022a4000802017f */
[----:B--2---:R-:W-:Y:S05]  /*23b00*/  @!P1 NANOSLEEP.SYNCS 0x989680 ;  /* 0x009896800000995d */ /* 0x004fea0003900000 */
[----:B------:R-:W2:Y:S02]  /*23b10*/  @!P1 SYNCS.PHASECHK.TRANS64 P1, [R16+URZ+0x70], R11 ;  /* 0x0000700b100095a7 */ /* 0x000ea4000802007f */
[----:B--2---:R-:W-:Y:S05]  /*23b20*/  @!P1 BRA `(.L_x_558) ;  /* 0xfffffffc00f09947 */ /* 0x004fea000383ffff */
[----:B------:R-:W-:Y:S05]  /*23b30*/  BRA `(.L_x_588) ;  /* 0xffffffe800f47947 */ /* 0x000fea000383ffff */
.L_x_567:
[----:B------:R-:W-:Y:S01]  /*23b40*/  BSSY B0, `(.L_x_589) ;  /* 0x0000006000007945 */ /* 0x000fe20003800000 */
[----:B------:R-:W-:-:S07]  /*23b50*/  IMAD.MOV.U32 R2, RZ, RZ, -0x1 ;  /* 0xffffffffff027424 */ /* 0x000fce00078e00ff */
[----:B------:R-:W-:Y:S05]  /*23b60*/  WARPSYNC.COLLECTIVE R2, `(.L_x_590) ;  /* 0x00000000020c7348 */ /* 0x000fea0003c00000 */
[----:B------:R-:W-:Y:S02]  /*23b70*/  ELECT P1, UR62, PT ;  /* 0x00000000003e782f */ /* 0x000fe40003820000 */
[----:B------:R-:W-:Y:S01]  /*23b80*/  MOV R2, UR62 ;  /* 0x0000003e00027c02 */ /* 0x000fe20008000f00 */
[----:B------:R-:W-:Y:S10]  /*23b90*/  ENDCOLLECTIVE ;  /* 0x000000000000791b */ /* 0x000ff40003800000 */
.L_x_590:
[----:B------:R-:W-:Y:S05]  /*23ba0*/  BSYNC B0 ;  /* 0x0000000000007941 */ /* 0x000fea0003800000 */
.L_x_589:
[----:B------:R-:W-:Y:S01]  /*23bb0*/  PLOP3.LUT P0, PT, P1, PT, PT, 0x80, 0x0 ;  /* 0x000000000000781c */ /* 0x000fe20000f0f070 */
[----:B------:R-:W-:-:S12]  /*23bc0*/  BRA `(.L_x_591) ;  /* 0xfffffff400507947 */ /* 0x000fd8000383ffff */
.L_x_571:
[----:B0-----:R0:W1:Y:S02]  /*23bd0*/  SYNCS.PHASECHK.TRANS64.TRYWAIT P0, [R3+URZ], R2 ;  /* 0x00000002030075a7 */ /* 0x001064000800017f */
[----:B-1----:R-:W-:Y:S05]  /*23be0*/  @!P0 NANOSLEEP.SYNCS 0x989680 ;  /* 0x009896800000895d */ /* 0x002fea0003900000 */
[----:B------:R-:W1:Y:S02]  /*23bf0*/  @!P0 SYNCS.PHASECHK.TRANS64 P0, [R3+URZ], R2 ;  /* 0x00000002030085a7 */ /* 0x000e64000800007f */
[----:B-1----:R-:W-:Y:S05]  /*23c00*/  @!P0 BRA `(.L_x_571) ;  /* 0xfffffffc00f08947 */ /* 0x002fea000383ffff */
[----:B------:R-:W-:Y:S05]  /*23c10*/  BRA `(.L_x_592) ;  /* 0xfffffff400787947 */ /* 0x000fea000383ffff */
.L_x_572:
[----:B0-----:R0:W1:Y:S02]  /*23c20*/  SYNCS.PHASECHK.TRANS64.TRYWAIT P0, [R3+URZ], R2 ;  /* 0x00000002030075a7 */ /* 0x001064000800017f */
[----:B-1----:R-:W-:Y:S05]  /*23c30*/  @!P0 NANOSLEEP.SYNCS 0x989680 ;  /* 0x009896800000895d */ /* 0x002fea0003900000 */
[----:B------:R-:W1:Y:S02]  /*23c40*/  @!P0 SYNCS.PHASECHK.TRANS64 P0, [R3+URZ], R2 ;  /* 0x00000002030085a7 */ /* 0x000e64000800007f */
[----:B-1----:R-:W-:Y:S05]  /*23c50*/  @!P0 BRA `(.L_x_572) ;  /* 0xfffffffc00f08947 */ /* 0x002fea000383ffff */
[----:B------:R-:W-:Y:S05]  /*23c60*/  BRA `(.L_x_593) ;  /* 0xfffffff400887947 */ /* 0x000fea000383ffff */
.L_x_573:
[----:B0-----:R0:W1:Y:S02]  /*23c70*/  SYNCS.PHASECHK.TRANS64.TRYWAIT P0, [R3+URZ], R2 ;  /* 0x00000002030075a7 */ /* 0x001064000800017f */
[----:B-1----:R-:W-:Y:S05]  /*23c80*/  @!P0 NANOSLEEP.SYNCS 0x989680 ;  /* 0x009896800000895d */ /* 0x002fea0003900000 */
[----:B------:R-:W1:Y:S02]  /*23c90*/  @!P0 SYNCS.PHASECHK.TRANS64 P0, [R3+URZ], R2 ;  /* 0x00000002030085a7 */ /* 0x000e64000800007f */
[----:B-1----:R-:W-:Y:S05]  /*23ca0*/  @!P0 BRA `(.L_x_573) ;  /* 0xfffffffc00f08947 */ /* 0x002fea000383ffff */
[----:B------:R-:W-:Y:S05]  /*23cb0*/  BRA `(.L_x_594) ;  /* 0xfffffff400987947 */ /* 0x000fea000383ffff */
.L_x_574:
[----:B0-----:R0:W1:Y:S02]  /*23cc0*/  SYNCS.PHASECHK.TRANS64.TRYWAIT P0, [R3+URZ], R2 ;  /* 0x00000002030075a7 */ /* 0x001064000800017f */
[----:B-1----:R-:W-:Y:S05]  /*23cd0*/  @!P0 NANOSLEEP.SYNCS 0x989680 ;  /* 0x009896800000895d */ /* 0x002fea0003900000 */
[----:B------:R-:W1:Y:S02]  /*23ce0*/  @!P0 SYNCS.PHASECHK.TRANS64 P0, [R3+URZ], R2 ;  /* 0x00000002030085a7 */ /* 0x000e64000800007f */
[----:B-1----:R-:W-:Y:S05]  /*23cf0*/  @!P0 BRA `(.L_x_574) ;  /* 0xfffffffc00f08947 */ /* 0x002fea000383ffff */
[----:B------:R-:W-:Y:S05]  /*23d00*/  BRA `(.L_x_595) ;  /* 0xfffffff400a87947 */ /* 0x000fea000383ffff */
.L_x_575:
[----:B0-----:R0:W1:Y:S02]  /*23d10*/  SYNCS.PHASECHK.TRANS64.TRYWAIT P0, [R3+URZ], R2 ;  /* 0x00000002030075a7 */ /* 0x001064000800017f */
[----:B-1----:R-:W-:Y:S05]  /*23d20*/  @!P0 NANOSLEEP.SYNCS 0x989680 ;  /* 0x009896800000895d */ /* 0x002fea0003900000 */
[----:B------:R-:W1:Y:S02]  /*23d30*/  @!P0 SYNCS.PHASECHK.TRANS64 P0, [R3+URZ], R2 ;  /* 0x00000002030085a7 */ /* 0x000e64000800007f */
[----:B-1----:R-:W-:Y:S05]  /*23d40*/  @!P0 BRA `(.L_x_575) ;  /* 0xfffffffc00f08947 */ /* 0x002fea000383ffff */
[----:B------:R-:W-:Y:S05]  /*23d50*/  BRA `(.L_x_596) ;  /* 0xfffffff400b87947 */ /* 0x000fea000383ffff */
.L_x_576:
[----:B0-----:R0:W1:Y:S02]  /*23d60*/  SYNCS.PHASECHK.TRANS64.TRYWAIT P0, [R3+URZ], R2 ;  /* 0x00000002030075a7 */ /* 0x001064000800017f */
[----:B-1----:R-:W-:Y:S05]  /*23d70*/  @!P0 NANOSLEEP.SYNCS 0x989680 ;  /* 0x009896800000895d */ /* 0x002fea0003900000 */
[----:B------:R-:W1:Y:S02]  /*23d80*/  @!P0 SYNCS.PHASECHK.TRANS64 P0, [R3+URZ], R2 ;  /* 0x00000002030085a7 */ /* 0x000e64000800007f */
[----:B-1----:R-:W-:Y:S05]  /*23d90*/  @!P0 BRA `(.L_x_576) ;  /* 0xfffffffc00f08947 */ /* 0x002fea000383ffff */
[----:B------:R-:W-:Y:S05]  /*23da0*/  BRA `(.L_x_597) ;  /* 0xfffffff400c87947 */ /* 0x000fea000383ffff */
.L_x_577:
[----:B0-----:R0:W1:Y:S02]  /*23db0*/  SYNCS.PHASECHK.TRANS64.TRYWAIT P0, [R3+URZ], R2 ;  /* 0x00000002030075a7 */ /* 0x001064000800017f */
[----:B-1----:R-:W-:Y:S05]  /*23dc0*/  @!P0 NANOSLEEP.SYNCS 0x989680 ;  /* 0x009896800000895d */ /* 0x002fea0003900000 */
[----:B------:R-:W1:Y:S02]  /*23dd0*/  @!P0 SYNCS.PHASECHK.TRANS64 P0, [R3+URZ], R2 ;  /* 0x00000002030085a7 */ /* 0x000e64000800007f */
[----:B-1----:R-:W-:Y:S05]  /*23de0*/  @!P0 BRA `(.L_x_577) ;  /* 0xfffffffc00f08947 */ /* 0x002fea000383ffff */
[----:B------:R-:W-:Y:S05]  /*23df0*/  BRA `(.L_x_598) ;  /* 0xfffffff400d87947 */ /* 0x000fea000383ffff */
.L_x_578:
[----:B0-----:R0:W1:Y:S02]  /*23e00*/  SYNCS.PHASECHK.TRANS64.TRYWAIT P0, [R3+URZ], R2 ;  /* 0x00000002030075a7 */ /* 0x001064000800017f */
[----:B-1----:R-:W-:Y:S05]  /*23e10*/  @!P0 NANOSLEEP.SYNCS 0x989680 ;  /* 0x009896800000895d */ /* 0x002fea0003900000 */
[----:B------:R-:W1:Y:S02]  /*23e20*/  @!P0 SYNCS.PHASECHK.TRANS64 P0, [R3+URZ], R2 ;  /* 0x00000002030085a7 */ /* 0x000e64000800007f */
[----:B-1----:R-:W-:Y:S05]  /*23e30*/  @!P0 BRA `(.L_x_578) ;  /* 0xfffffffc00f08947 */ /* 0x002fea000383ffff */
[----:B------:R-:W-:Y:S05]  /*23e40*/  BRA `(.L_x_599) ;  /* 0xfffffff400e87947 */ /* 0x000fea000383ffff */
.L_x_579:
[----:B0-----:R0:W1:Y:S02]  /*23e50*/  SYNCS.PHASECHK.TRANS64.TRYWAIT P0, [R3+URZ], R2 ;  /* 0x00000002030075a7 */ /* 0x001064000800017f */
[----:B-1----:R-:W-:Y:S05]  /*23e60*/  @!P0 NANOSLEEP.SYNCS 0x989680 ;  /* 0x009896800000895d */ /* 0x002fea0003900000 */
[----:B------:R-:W1:Y:S02]  /*23e70*/  @!P0 SYNCS.PHASECHK.TRANS64 P0, [R3+URZ], R2 ;  /* 0x00000002030085a7 */ /* 0x000e64000800007f */
[----:B-1----:R-:W-:Y:S05]  /*23e80*/  @!P0 BRA `(.L_x_579) ;  /* 0xfffffffc00f08947 */ /* 0x002fea000383ffff */
[----:B------:R-:W-:Y:S05]  /*23e90*/  BRA `(.L_x_600) ;  /* 0xfffffff400f87947 */ /* 0x000fea000383ffff */
.L_x_580:
[----:B0-----:R0:W1:Y:S02]  /*23ea0*/  SYNCS.PHASECHK.TRANS64.TRYWAIT P0, [R3+URZ], R2 ;  /* 0x00000002030075a7 */ /* 0x001064000800017f */
[----:B-1----:R-:W-:Y:S05]  /*23eb0*/  @!P0 NANOSLEEP.SYNCS 0x989680 ;  /* 0x009896800000895d */ /* 0x002fea0003900000 */
[----:B------:R-:W1:Y:S02]  /*23ec0*/  @!P0 SYNCS.PHASECHK.TRANS64 P0, [R3+URZ], R2 ;  /* 0x00000002030085a7 */ /* 0x000e64000800007f */
[----:B-1----:R-:W-:Y:S05]  /*23ed0*/  @!P0 BRA `(.L_x_580) ;  /* 0xfffffffc00f08947 */ /* 0x002fea000383ffff */
[----:B------:R-:W-:Y:S05]  /*23ee0*/  BRA `(.L_x_601) ;  /* 0xfffffff800087947 */ /* 0x000fea000383ffff */
.L_x_581:
[----:B0-----:R0:W1:Y:S02]  /*23ef0*/  SYNCS.PHASECHK.TRANS64.TRYWAIT P0, [R3+URZ], R2 ;  /* 0x00000002030075a7 */ /* 0x001064000800017f */
[----:B-1----:R-:W-:Y:S05]  /*23f00*/  @!P0 NANOSLEEP.SYNCS 0x989680 ;  /* 0x009896800000895d */ /* 0x002fea0003900000 */
[----:B------:R-:W1:Y:S02]  /*23f10*/  @!P0 SYNCS.PHASECHK.TRANS64 P0, [R3+URZ], R2 ;  /* 0x00000002030085a7 */ /* 0x000e64000800007f */
[----:B-1----:R-:W-:Y:S05]  /*23f20*/  @!P0 BRA `(.L_x_581) ;  /* 0xfffffffc00f08947 */ /* 0x002fea000383ffff */
[----:B------:R-:W-:Y:S05]  /*23f30*/  BRA `(.L_x_602) ;  /* 0xfffffff800187947 */ /* 0x000fea000383ffff */
.L_x_582:
[----:B0-----:R0:W1:Y:S02]  /*23f40*/  SYNCS.PHASECHK.TRANS64.TRYWAIT P0, [R3+URZ], R2 ;  /* 0x00000002030075a7 */ /* 0x001064000800017f */
[----:B-1----:R-:W-:Y:S05]  /*23f50*/  @!P0 NANOSLEEP.SYNCS 0x989680 ;  /* 0x009896800000895d */ /* 0x002fea0003900000 */
[----:B------:R-:W1:Y:S02]  /*23f60*/  @!P0 SYNCS.PHASECHK.TRANS64 P0, [R3+URZ], R2 ;  /* 0x00000002030085a7 */ /* 0x000e64000800007f */
[----:B-1----:R-:W-:Y:S05]  /*23f70*/  @!P0 BRA `(.L_x_582) ;  /* 0xfffffffc00f08947 */ /* 0x002fea000383ffff */
[----:B------:R-:W-:Y:S05]  /*23f80*/  BRA `(.L_x_603) ;  /* 0xfffffff800287947 */ /* 0x000fea000383ffff */
.L_x_583:
[----:B0-----:R0:W1:Y:S02]  /*23f90*/  SYNCS.PHASECHK.TRANS64.TRYWAIT P0, [R3+URZ], R2 ;  /* 0x00000002030075a7 */ /* 0x001064000800017f */
[----:B-1----:R-:W-:Y:S05]  /*23fa0*/  @!P0 NANOSLEEP.SYNCS 0x989680 ;  /* 0x009896800000895d */ /* 0x002fea0003900000 */
[----:B------:R-:W1:Y:S02]  /*23fb0*/  @!P0 SYNCS.PHASECHK.TRANS64 P0, [R3+URZ], R2 ;  /* 0x00000002030085a7 */ /* 0x000e64000800007f */
[----:B-1----:R-:W-:Y:S05]  /*23fc0*/  @!P0 BRA `(.L_x_583) ;  /* 0xfffffffc00f08947 */ /* 0x002fea000383ffff */
[----:B------:R-:W-:Y:S05]  /*23fd0*/  BRA `(.L_x_604) ;  /* 0xfffffff800387947 */ /* 0x000fea000383ffff */
.L_x_605:
[----:B------:R-:W-:-:S00]  /*23fe0*/  BRA `(.L_x_605) ;  /* 0xfffffffc00fc7947 */ /* 0x000fc0000383ffff */
[----:B------:R-:W-:-:S00]  /*23ff0*/  NOP ;  /* 0x0000000000007918 */ /* 0x000fc00000000000 */
        /* <DEDUP_REMOVED lines=8> */
.L_x_606:


//--------------------- .nv.shared._ZN7cutlass13device_kernelINS_4gemm6kernel13GemmUniversalIN4cute5tupleIJiiiiEEENS1_10collective13CollectiveMmaINS1_37MainloopSm90TmaGmmaWarpSpecializedFP8ILi14ENS5_IJNS4_1CILi1EEESB_SB_EEENS1_35KernelTmaWarpSpecializedCooperativeEEENS5_IJNSA_ILi256EEESF_NSA_ILi32EEEEEENS_12float_e5m2_tENS5_IJlSB_lEEESI_SJ_NS4_8TiledMMAINS4_8MMA_AtomIJNS4_4SM904GMMA31MMA_64x256x32_F32E5M2E5M2_SS_TNILNSN_7ScaleInE1ELSP_1EEEEEENS4_6LayoutINS5_IJNSA_ILi2EEESB_SB_EEENS5_IJSB_NSA_ILi0EEESV_EEEEENS5_IJNS4_10UnderscoreESY_SY_EEEEENS4_13SM90_TMA_LOADENS4_14ComposedLayoutINS4_7SwizzleILi1ELi4ELi3EEENS4_18smem_ptr_flag_bitsILi8EEENSS_INS5_IJNSA_ILi8EEESG_EEENS5_IJSG_SB_EEEEEEEvNS4_8identityES11_S1B_vS1C_EENS_8epilogue10collective6detail29Sm90TmaWarpSpecializedAdapterINS1F_15DefaultEpilogueISI_SJ_SJ_NS1E_6thread17LinearCombinationISI_Li1EffLNS1J_9ScaleType4KindE0ELNS_15FloatRoundStyleE2ESI_EENS1_15EpilogueDefaultEEEEEvvEEEEvNT_6ParamsE --------------------------
	.section	.nv.shared._ZN7cutlass13device_kernelINS_4gemm6kernel13GemmUniversalIN4cute5tupleIJiiiiEEENS1_10collective13CollectiveMmaINS1_37MainloopSm90TmaGmmaWarpSpecializedFP8ILi14ENS5_IJNS4_1CILi1EEESB_SB_EEENS1_35KernelTmaWarpSpecializedCooperativeEEENS5_IJNSA_ILi256EEESF_NSA_ILi32EEEEEENS_12float_e5m2_tENS5_IJlSB_lEEESI_SJ_NS4_8TiledMMAINS4_8MMA_AtomIJNS4_4SM904GMMA31MMA_64x256x32_F32E5M2E5M2_SS_TNILNSN_7ScaleInE1ELSP_1EEEEEENS4_6LayoutINS5_IJNSA_ILi2EEESB_SB_EEENS5_IJSB_NSA_ILi0EEESV_EEEEENS5_IJNS4_10UnderscoreESY_SY_EEEEENS4_13SM90_TMA_LOADENS4_14ComposedLayoutINS4_7SwizzleILi1ELi4ELi3EEENS4_18smem_ptr_flag_bitsILi8EEENSS_INS5_IJNSA_ILi8EEESG_EEENS5_IJSG_SB_EEEEEEEvNS4_8identityES11_S1B_vS1C_EENS_8epilogue10collective6detail29Sm90TmaWarpSpecializedAdapterINS1F_15DefaultEpilogueISI_SJ_SJ_NS1E_6thread17LinearCombinationISI_Li1EffLNS1J_9ScaleType4KindE0ELNS_15FloatRoundStyleE2ESI_EENS1_15EpilogueDefaultEEEEEvvEEEEvNT_6ParamsE,"aw",@nobits
	.sectionflags	@""
	.align	16
	.zero		1024


//--------------------- .nv.shared.reserved.0     --------------------------
	.section	.nv.shared.reserved.0,"aw",@nobits
	.weak		__nv_reservedSMEM_offset_0_alias
	.size		__nv_reservedSMEM_offset_0_alias, 0, 0
	.other		__nv_reservedSMEM_offset_0_alias,@"STO_CUDA_RESERVED_SHARED STV_DEFAULT"
__nv_reservedSMEM_offset_0_alias:
	.zero		0


//--------------------- .nv.global                --------------------------
	.section	.nv.global,"aw",@nobits
.nv.global:
	.type		_ZN40_INTERNAL_99919ab2_4_k_cu_be4bf5ea_275894cute1_E,@object
	.size		_ZN40_INTERNAL_99919ab2_4_k_cu_be4bf5ea_275894cute1_E,(_ZN40_INTERNAL_99919ab2_4_k_cu_be4bf5ea_275894cuda3std3__45__cpo6cbeginE - _ZN40_INTERNAL_99919ab2_4_k_cu_be4bf5ea_275894cute1_E)
_ZN40_INTERNAL_99919ab2_4_k_cu_be4bf5ea_275894cute1_E:
	.zero		1
	.type		_ZN40_INTERNAL_99919ab2_4_k_cu_be4bf5ea_275894cuda3std3__45__cpo6cbeginE,@object
	.size		_ZN40_INTERNAL_99919ab2_4_k_cu_be4bf5ea_275894cuda3std3__45__cpo6cbeginE,(_ZN40_INTERNAL_99919ab2_4_k_cu_be4bf5ea_275894cuda3std3__48in_placeE - _ZN40_INTERNAL_99919ab2_4_k_cu_be4bf5ea_275894cuda3std3__45__cpo6cbeginE)
_ZN40_INTERNAL_99919ab2_4_k_cu_be4bf5ea_275894cuda3std3__45__cpo6cbeginE:
	.zero		1
	.type		_ZN40_INTERNAL_99919ab2_4_k_cu_be4bf5ea_275894cuda3std3__48in_placeE,@object
	.size		_ZN40_INTERNAL_99919ab2_4_k_cu_be4bf5ea_275894cuda3std3__48in_placeE,(_ZN40_INTERNAL_99919ab2_4_k_cu_be4bf5ea_275894cuda3std6ranges3__45__cpo9iter_moveE - _ZN40_INTERNAL_99919ab2_4_k_cu_be4bf5ea_275894cuda3std3__48in_placeE)
_ZN40_INTERNAL_99919ab2_4_k_cu_be4bf5ea_275894cuda3std3__48in_placeE:
	.zero		1
	.type		_ZN40_INTERNAL_99919ab2_4_k_cu_be4bf5ea_275894cuda3std6ranges3__45__cpo9iter_moveE,@object
	.size		_ZN40_INTERNAL_99919ab2_4_k_cu_be4bf5ea_275894cuda3std6ranges3__45__cpo9iter_moveE,(_ZN40_INTERNAL_99919ab2_4_k_cu_be4bf5ea_275894cuda3std3__45__cpo5beginE - _ZN40_INTERNAL_99919ab2_4_k_cu_be4bf5ea_275894cuda3std6ranges3__45__cpo9iter_moveE)
_ZN40_INTERNAL_99919ab2_4_k_cu_be4bf5ea_275894cuda3std6ranges3__45__cpo9iter_moveE:
	.zero		1
	.type		_ZN40_INTERNAL_99919ab2_4_k_cu_be4bf5ea_275894cuda3std3__45__cpo5beginE,@object
	.size		_ZN40_INTERNAL_99919ab2_4_k_cu_be4bf5ea_275894cuda3std3__45__cpo5beginE,(_ZN40_INTERNAL_99919ab2_4_k_cu_be4bf5ea_275894cuda3std3__442_GLOBAL__N__99919ab2_4_k_cu_be4bf5ea_275896ignoreE - _ZN40_INTERNAL_99919ab2_4_k_cu_be4bf5ea_275894cuda3std3__45__cpo5beginE)
_ZN40_INTERNAL_99919ab2_4_k_cu_be4bf5ea_275894cuda3std3__45__cpo5beginE:
	.zero		1
	.type		_ZN40_INTERNAL_99919ab2_4_k_cu_be4bf5ea_275894cuda3std3__442_GLOBAL__N__99919ab2_4_k_cu_be4bf5ea_275896ignoreE,@object
	.size		_ZN40_INTERNAL_99919ab2_4_k_cu_be4bf5ea_275894cuda3std3__442_GLOBAL__N__99919ab2_4_k_cu_be4bf5ea_275896ignoreE,(_ZN40_INTERNAL_99919ab2_4_k_cu_be4bf5ea_275894cute7productE - _ZN40_INTERNAL_99919ab2_4_k_cu_be4bf5ea_275894cuda3std3__442_GLOBAL__N__99919ab2_4_k_cu_be4bf5ea_275896ignoreE)
_ZN40_INTERNAL_99919ab2_4_k_cu_be4bf5ea_275894cuda3std3__442_GLOBAL__N__99919ab2_4_k_cu_be4bf5ea_275896ignoreE:
	.zero		1
	.type		_ZN40_INTERNAL_99919ab2_4_k_cu_be4bf5ea_275894cute7productE,@object
	.size		_ZN40_INTERNAL_99919ab2_4_k_cu_be4bf5ea_275894cute7productE,(_ZN40_INTERNAL_99919ab2_4_k_cu_be4bf5ea_275894cuda3std3__45__cpo3endE - _ZN40_INTERNAL_99919ab2_4_k_cu_be4bf5ea_275894cute7productE)
_ZN40_INTERNAL_99919ab2_4_k_cu_be4bf5ea_275894cute7productE:
	.zero		1
	.type		_ZN40_INTERNAL_99919ab2_4_k_cu_be4bf5ea_275894cuda3std3__45__cpo3endE,@object
	.size		_ZN40_INTERNAL_99919ab2_4_k_cu_be4bf5ea_275894cuda3std3__45__cpo3endE,(_ZN40_INTERNAL_99919ab2_4_k_cu_be4bf5ea_275894cuda3std3__419piecewise_constructE - _ZN40_INTERNAL_99919ab2_4_k_cu_be4bf5ea_275894cuda3std3__45__cpo3endE)
_ZN40_INTERNAL_99919ab2_4_k_cu_be4bf5ea_275894cuda3std3__45__cpo3endE:
	.zero		1
	.type		_ZN40_INTERNAL_99919ab2_4_k_cu_be4bf5ea_275894cuda3std3__419piecewise_constructE,@object
	.size		_ZN40_INTERNAL_99919ab2_4_k_cu_be4bf5ea_275894cuda3std3__419piecewise_constructE,(_ZN40_INTERNAL_99919ab2_4_k_cu_be4bf5ea_275894cuda3std3__45__cpo4cendE - _ZN40_INTERNAL_99919ab2_4_k_cu_be4bf5ea_275894cuda3std3__419piecewise_constructE)
_ZN40_INTERNAL_99919ab2_4_k_cu_be4bf5ea_275894cuda3std3__419piecewise_constructE:
	.zero		1
	.type		_ZN40_INTERNAL_99919ab2_4_k_cu_be4bf5ea_275894cuda3std3__45__cpo4cendE,@object
	.size		_ZN40_INTERNAL_99919ab2_4_k_cu_be4bf5ea_275894cuda3std3__45__cpo4cendE,(_ZN40_INTERNAL_99919ab2_4_k_cu_be4bf5ea_275894cuda3std6ranges3__45__cpo4swapE - _ZN40_INTERNAL_99919ab2_4_k_cu_be4bf5ea_275894cuda3std3__45__cpo4cendE)
_ZN40_INTERNAL_99919ab2_4_k_cu_be4bf5ea_275894cuda3std3__45__cpo4cendE:
	.zero		1
	.type		_ZN40_INTERNAL_99919ab2_4_k_cu_be4bf5ea_275894cuda3std6ranges3__45__cpo4swapE,@object
	.size		_ZN40_INTERNAL_99919ab2_4_k_cu_be4bf5ea_275894cuda3std6ranges3__45__cpo4swapE,(.L_7 - _ZN40_INTERNAL_99919ab2_4_k_cu_be4bf5ea_275894cuda3std6ranges3__45__cpo4swapE)
_ZN40_INTERNAL_99919ab2_4_k_cu_be4bf5ea_275894cuda3std6ranges3__45__cpo4swapE:
	.zero		1
.L_7:


//--------------------- .nv.constant0._ZN7cutlass13device_kernelINS_4gemm6kernel13GemmUniversalIN4cute5tupleIJiiiiEEENS1_10collective13CollectiveMmaINS1_37MainloopSm90TmaGmmaWarpSpecializedFP8ILi14ENS5_IJNS4_1CILi1EEESB_SB_EEENS1_35KernelTmaWarpSpecializedCooperativeEEENS5_IJNSA_ILi256EEESF_NSA_ILi32EEEEEENS_12float_e5m2_tENS5_IJlSB_lEEESI_SJ_NS4_8TiledMMAINS4_8MMA_AtomIJNS4_4SM904GMMA31MMA_64x256x32_F32E5M2E5M2_SS_TNILNSN_7ScaleInE1ELSP_1EEEEEENS4_6LayoutINS5_IJNSA_ILi2EEESB_SB_EEENS5_IJSB_NSA_ILi0EEESV_EEEEENS5_IJNS4_10UnderscoreESY_SY_EEEEENS4_13SM90_TMA_LOADENS4_14ComposedLayoutINS4_7SwizzleILi1ELi4ELi3EEENS4_18smem_ptr_flag_bitsILi8EEENSS_INS5_IJNSA_ILi8EEESG_EEENS5_IJSG_SB_EEEEEEEvNS4_8identityES11_S1B_vS1C_EENS_8epilogue10collective6detail29Sm90TmaWarpSpecializedAdapterINS1F_15DefaultEpilogueISI_SJ_SJ_NS1E_6thread17LinearCombinationISI_Li1EffLNS1J_9ScaleType4KindE0ELNS_15FloatRoundStyleE2ESI_EENS1_15EpilogueDefaultEEEEEvvEEEEvNT_6ParamsE --------------------------
	.section	.nv.constant0._ZN7cutlass13device_kernelINS_4gemm6kernel13GemmUniversalIN4cute5tupleIJiiiiEEENS1_10collective13CollectiveMmaINS1_37MainloopSm90TmaGmmaWarpSpecializedFP8ILi14ENS5_IJNS4_1CILi1EEESB_SB_EEENS1_35KernelTmaWarpSpecializedCooperativeEEENS5_IJNSA_ILi256EEESF_NSA_ILi32EEEEEENS_12float_e5m2_tENS5_IJlSB_lEEESI_SJ_NS4_8TiledMMAINS4_8MMA_AtomIJNS4_4SM904GMMA31MMA_64x256x32_F32E5M2E5M2_SS_TNILNSN_7ScaleInE1ELSP_1EEEEEENS4_6LayoutINS5_IJNSA_ILi2EEESB_SB_EEENS5_IJSB_NSA_ILi0EEESV_EEEEENS5_IJNS4_10UnderscoreESY_SY_EEEEENS4_13SM90_TMA_LOADENS4_14ComposedLayoutINS4_7SwizzleILi1ELi4ELi3EEENS4_18smem_ptr_flag_bitsILi8EEENSS_INS5_IJNSA_ILi8EEESG_EEENS5_IJSG_SB_EEEEEEEvNS4_8identityES11_S1B_vS1C_EENS_8epilogue10collective6detail29Sm90TmaWarpSpecializedAdapterINS1F_15DefaultEpilogueISI_SJ_SJ_NS1E_6thread17LinearCombinationISI_Li1EffLNS1J_9ScaleType4KindE0ELNS_15FloatRoundStyleE2ESI_EENS1_15EpilogueDefaultEEEEEvvEEEEvNT_6ParamsE,"a",@progbits
	.sectionflags	@""
	.align	4
.nv.constant0._ZN7cutlass13device_kernelINS_4gemm6kernel13GemmUniversalIN4cute5tupleIJiiiiEEENS1_10collective13CollectiveMmaINS1_37MainloopSm90TmaGmmaWarpSpecializedFP8ILi14ENS5_IJNS4_1CILi1EEESB_SB_EEENS1_35KernelTmaWarpSpecializedCooperativeEEENS5_IJNSA_ILi256EEESF_NSA_ILi32EEEEEENS_12float_e5m2_tENS5_IJlSB_lEEESI_SJ_NS4_8TiledMMAINS4_8MMA_AtomIJNS4_4SM904GMMA31MMA_64x256x32_F32E5M2E5M2_SS_TNILNSN_7ScaleInE1ELSP_1EEEEEENS4_6LayoutINS5_IJNSA_ILi2EEESB_SB_EEENS5_IJSB_NSA_ILi0EEESV_EEEEENS5_IJNS4_10UnderscoreESY_SY_EEEEENS4_13SM90_TMA_LOADENS4_14ComposedLayoutINS4_7SwizzleILi1ELi4ELi3EEENS4_18smem_ptr_flag_bitsILi8EEENSS_INS5_IJNSA_ILi8EEESG_EEENS5_IJSG_SB_EEEEEEEvNS4_8identityES11_S1B_vS1C_EENS_8epilogue10collective6detail29Sm90TmaWarpSpecializedAdapterINS1F_15DefaultEpilogueISI_SJ_SJ_NS1E_6thread17LinearCombinationISI_Li1EffLNS1J_9ScaleType4KindE0ELNS_15FloatRoundStyleE2ESI_EENS1_15EpilogueDefaultEEEEEvvEEEEvNT_6ParamsE:
	.zero		1664


//--------------------- SYMBOLS --------------------------

	.type		.nv.reservedSmem.offset0,@object
	.size		.nv.reservedSmem.offset0,0x4
